// auto-generated by cutlass_sweep.gemm — config: {"arch": "sm_90", "cluster_m": 1, "cluster_n": 1, "dtype": "fp32", "dtype_b": "fp32", "layout": "nt", "stages": 5, "tile_k": 128, "tile_m": 256, "tile_n": 64}
#include "cutlass/cutlass.h"
#include "cutlass/gemm/collective/collective_builder.hpp"
#include "cutlass/gemm/device/gemm_universal_adapter.h"
#include "cutlass/gemm/kernel/gemm_universal.hpp"
#include "cutlass/epilogue/collective/collective_builder.hpp"

using ElemA = float;
using ElemB = float;
using ElemCD = float;
using Acc  = float;
using TileShape    = cute::Shape<cute::_256, cute::_64, cute::_128>;
using ClusterShape = cute::Shape<cute::_1, cute::_1, cute::_1>;

using CollectiveEpilogue = typename cutlass::epilogue::collective::CollectiveBuilder<
    cutlass::arch::Sm90, cutlass::arch::OpClassTensorOp,
    TileShape, ClusterShape,
    cutlass::epilogue::collective::EpilogueTileAuto,
    Acc, Acc,
    ElemCD, cutlass::layout::RowMajor, 128 / cutlass::sizeof_bits<ElemCD>::value,
    ElemCD, cutlass::layout::RowMajor, 128 / cutlass::sizeof_bits<ElemCD>::value,
    cutlass::epilogue::collective::EpilogueScheduleAuto
  >::CollectiveOp;

using CollectiveMainloop = typename cutlass::gemm::collective::CollectiveBuilder<
    cutlass::arch::Sm90, cutlass::arch::OpClassTensorOp,
    ElemA, cutlass::layout::RowMajor, 128 / cutlass::sizeof_bits<ElemA>::value,
    ElemB, cutlass::layout::ColumnMajor, 128 / cutlass::sizeof_bits<ElemB>::value,
    Acc,
    TileShape, ClusterShape,
    cutlass::gemm::collective::StageCount<5>,
    cutlass::gemm::collective::KernelScheduleAuto
  >::CollectiveOp;

using GemmKernel = cutlass::gemm::kernel::GemmUniversal<
    cute::Shape<int,int,int,int>,
    CollectiveMainloop,
    CollectiveEpilogue
>;
using Gemm = cutlass::gemm::device::GemmUniversalAdapter<GemmKernel>;

// Force the device kernel symbol into the cubin without needing a host main.
auto* _anchor = &cutlass::device_kernel<GemmKernel>;


// ===== COMPILED SASS (sm_90a) =====

	.target	sm_90a

	.elftype	@"ET_EXEC"


//--------------------- .note.nv.tkinfo           --------------------------
	.section	.note.nv.tkinfo,"",@"SHT_NOTE"
	.sectionflags	@"SHF_NOTE_NV_TKINFO"
	.tkinfo
        /*0018*/ 	.word	0x00000002
        /*0030*/ 	.string	""
        /*0030*/ 	.string	"ptxas"
        /*0030*/ 	.string	"Cuda compilation tools, release 13.0, V13.0.88"
        /*0030*/ 	.string	"Build cuda_13.0.r13.0/compiler.36424714_0"
        /*0030*/ 	.string	"-arch sm_90a -m 64 "



//--------------------- .note.nv.cuinfo           --------------------------
	.section	.note.nv.cuinfo,"",@"SHT_NOTE"
	.sectionflags	@"SHF_NOTE_NV_CUINFO"
        /*0018*/ 	.short	0x0002
        /*001a*/ 	.short	0x005a
        /*001c*/ 	.short	0x0082
	.zero		2


//--------------------- .nv.info                  --------------------------
	.section	.nv.info,"",@"SHT_CUDA_INFO"
	.align	4


	//----- nvinfo : EIATTR_REGCOUNT
	.align		4
        /*0000*/ 	.byte	0x04, 0x2f
        /*0002*/ 	.short	(.L_15 - .L_14)
	.align		4
.L_14:
        /*0004*/ 	.word	index@(_ZN7cutlass13device_kernelINS_4gemm6kernel13GemmUniversalIN4cute5tupleIJiiiiEEENS1_10collective13CollectiveMmaINS1_34MainloopSm90TmaGmmaWarpSpecializedILi5ENS5_IJNS4_1CILi1EEESB_SB_EEENS1_35KernelTmaWarpSpecializedCooperativeEEENS5_IJNSA_ILi256EEENSA_ILi64EEENSA_ILi128EEEEEEfNS5_IJlSB_lEEEfSJ_NS4_8TiledMMAINS4_8MMA_AtomIJNS4_4SM904GMMA29MMA_64x64x8_F32TF32TF32_SS_TNILNSN_7ScaleInE1ELSP_1EEEEEENS4_6LayoutINS5_IJNSA_ILi2EEESB_SB_EEENS5_IJSB_NSA_ILi0EEESV_EEEEENS5_IJNS4_10UnderscoreESY_SY_EEEEENS4_13SM90_TMA_LOADENS4_14ComposedLayoutINS4_7SwizzleILi3ELi4ELi3EEENS4_18smem_ptr_flag_bitsILi32EEENSS_INS5_IJNSA_ILi8EEENSA_ILi32EEEEEENS5_IJS18_SB_EEEEEEEvNS4_8identityES11_S1C_vS1D_EENS_8epilogue10collective6detail29Sm90TmaWarpSpecializedAdapterINS1G_15DefaultEpilogueIfSJ_SJ_NS1F_6thread17LinearCombinationIfLi1EffLNS1K_9ScaleType4KindE0ELNS_15FloatRoundStyleE2EfEENS1_15EpilogueDefaultEEEEEvvEEEEvNT_6ParamsE)
        /*0008*/ 	.word	0x000000a8


	//----- nvinfo : EIATTR_FRAME_SIZE
	.align		4
.L_15:
        /*000c*/ 	.byte	0x04, 0x11
        /*000e*/ 	.short	(.L_17 - .L_16)
	.align		4
.L_16:
        /*0010*/ 	.word	index@(_ZN7cutlass13device_kernelINS_4gemm6kernel13GemmUniversalIN4cute5tupleIJiiiiEEENS1_10collective13CollectiveMmaINS1_34MainloopSm90TmaGmmaWarpSpecializedILi5ENS5_IJNS4_1CILi1EEESB_SB_EEENS1_35KernelTmaWarpSpecializedCooperativeEEENS5_IJNSA_ILi256EEENSA_ILi64EEENSA_ILi128EEEEEEfNS5_IJlSB_lEEEfSJ_NS4_8TiledMMAINS4_8MMA_AtomIJNS4_4SM904GMMA29MMA_64x64x8_F32TF32TF32_SS_TNILNSN_7ScaleInE1ELSP_1EEEEEENS4_6LayoutINS5_IJNSA_ILi2EEESB_SB_EEENS5_IJSB_NSA_ILi0EEESV_EEEEENS5_IJNS4_10UnderscoreESY_SY_EEEEENS4_13SM90_TMA_LOADENS4_14ComposedLayoutINS4_7SwizzleILi3ELi4ELi3EEENS4_18smem_ptr_flag_bitsILi32EEENSS_INS5_IJNSA_ILi8EEENSA_ILi32EEEEEENS5_IJS18_SB_EEEEEEEvNS4_8identityES11_S1C_vS1D_EENS_8epilogue10collective6detail29Sm90TmaWarpSpecializedAdapterINS1G_15DefaultEpilogueIfSJ_SJ_NS1F_6thread17LinearCombinationIfLi1EffLNS1K_9ScaleType4KindE0ELNS_15FloatRoundStyleE2EfEENS1_15EpilogueDefaultEEEEEvvEEEEvNT_6ParamsE)
        /*0014*/ 	.word	0x00000000


	//----- nvinfo : EIATTR_MIN_STACK_SIZE
	.align		4
.L_17:
        /*0018*/ 	.byte	0x04, 0x12
        /*001a*/ 	.short	(.L_19 - .L_18)
	.align		4
.L_18:
        /*001c*/ 	.word	index@(_ZN7cutlass13device_kernelINS_4gemm6kernel13GemmUniversalIN4cute5tupleIJiiiiEEENS1_10collective13CollectiveMmaINS1_34MainloopSm90TmaGmmaWarpSpecializedILi5ENS5_IJNS4_1CILi1EEESB_SB_EEENS1_35KernelTmaWarpSpecializedCooperativeEEENS5_IJNSA_ILi256EEENSA_ILi64EEENSA_ILi128EEEEEEfNS5_IJlSB_lEEEfSJ_NS4_8TiledMMAINS4_8MMA_AtomIJNS4_4SM904GMMA29MMA_64x64x8_F32TF32TF32_SS_TNILNSN_7ScaleInE1ELSP_1EEEEEENS4_6LayoutINS5_IJNSA_ILi2EEESB_SB_EEENS5_IJSB_NSA_ILi0EEESV_EEEEENS5_IJNS4_10UnderscoreESY_SY_EEEEENS4_13SM90_TMA_LOADENS4_14ComposedLayoutINS4_7SwizzleILi3ELi4ELi3EEENS4_18smem_ptr_flag_bitsILi32EEENSS_INS5_IJNSA_ILi8EEENSA_ILi32EEEEEENS5_IJS18_SB_EEEEEEEvNS4_8identityES11_S1C_vS1D_EENS_8epilogue10collective6detail29Sm90TmaWarpSpecializedAdapterINS1G_15DefaultEpilogueIfSJ_SJ_NS1F_6thread17LinearCombinationIfLi1EffLNS1K_9ScaleType4KindE0ELNS_15FloatRoundStyleE2EfEENS1_15EpilogueDefaultEEEEEvvEEEEvNT_6ParamsE)
        /*0020*/ 	.word	0x00000000
.L_19:


//--------------------- .nv.compat                --------------------------
	.section	.nv.compat,"",@"SHT_CUDA_COMPAT_INFO"
	.align	4
        /*0000*/ 	.byte	0x02, 0x09, 0x01, 0x00, 0x02, 0x02, 0x04, 0x00, 0x02, 0x05, 0x05, 0x00, 0x03, 0x07, 0x01, 0x01
        /*0010*/ 	.byte	0x02, 0x03, 0x01, 0x00, 0x02, 0x06, 0x01, 0x00, 0x04, 0x0b, 0x08, 0x00, 0x00, 0x00, 0x00, 0x00
        /*0020*/ 	.byte	0x00, 0x00, 0x00, 0x00


//--------------------- .nv.info._ZN7cutlass13device_kernelINS_4gemm6kernel13GemmUniversalIN4cute5tupleIJiiiiEEENS1_10collective13CollectiveMmaINS1_34MainloopSm90TmaGmmaWarpSpecializedILi5ENS5_IJNS4_1CILi1EEESB_SB_EEENS1_35KernelTmaWarpSpecializedCooperativeEEENS5_IJNSA_ILi256EEENSA_ILi64EEENSA_ILi128EEEEEEfNS5_IJlSB_lEEEfSJ_NS4_8TiledMMAINS4_8MMA_AtomIJNS4_4SM904GMMA29MMA_64x64x8_F32TF32TF32_SS_TNILNSN_7ScaleInE1ELSP_1EEEEEENS4_6LayoutINS5_IJNSA_ILi2EEESB_SB_EEENS5_IJSB_NSA_ILi0EEESV_EEEEENS5_IJNS4_10UnderscoreESY_SY_EEEEENS4_13SM90_TMA_LOADENS4_14ComposedLayoutINS4_7SwizzleILi3ELi4ELi3EEENS4_18smem_ptr_flag_bitsILi32EEENSS_INS5_IJNSA_ILi8EEENSA_ILi32EEEEEENS5_IJS18_SB_EEEEEEEvNS4_8identityES11_S1C_vS1D_EENS_8epilogue10collective6detail29Sm90TmaWarpSpecializedAdapterINS1G_15DefaultEpilogueIfSJ_SJ_NS1F_6thread17LinearCombinationIfLi1EffLNS1K_9ScaleType4KindE0ELNS_15FloatRoundStyleE2EfEENS1_15EpilogueDefaultEEEEEvvEEEEvNT_6ParamsE --------------------------
	.section	.nv.info._ZN7cutlass13device_kernelINS_4gemm6kernel13GemmUniversalIN4cute5tupleIJiiiiEEENS1_10collective13CollectiveMmaINS1_34MainloopSm90TmaGmmaWarpSpecializedILi5ENS5_IJNS4_1CILi1EEESB_SB_EEENS1_35KernelTmaWarpSpecializedCooperativeEEENS5_IJNSA_ILi256EEENSA_ILi64EEENSA_ILi128EEEEEEfNS5_IJlSB_lEEEfSJ_NS4_8TiledMMAINS4_8MMA_AtomIJNS4_4SM904GMMA29MMA_64x64x8_F32TF32TF32_SS_TNILNSN_7ScaleInE1ELSP_1EEEEEENS4_6LayoutINS5_IJNSA_ILi2EEESB_SB_EEENS5_IJSB_NSA_ILi0EEESV_EEEEENS5_IJNS4_10UnderscoreESY_SY_EEEEENS4_13SM90_TMA_LOADENS4_14ComposedLayoutINS4_7SwizzleILi3ELi4ELi3EEENS4_18smem_ptr_flag_bitsILi32EEENSS_INS5_IJNSA_ILi8EEENSA_ILi32EEEEEENS5_IJS18_SB_EEEEEEEvNS4_8identityES11_S1C_vS1D_EENS_8epilogue10collective6detail29Sm90TmaWarpSpecializedAdapterINS1G_15DefaultEpilogueIfSJ_SJ_NS1F_6thread17LinearCombinationIfLi1EffLNS1K_9ScaleType4KindE0ELNS_15FloatRoundStyleE2EfEENS1_15EpilogueDefaultEEEEEvvEEEEvNT_6ParamsE,"",@"SHT_CUDA_INFO"
	.sectionflags	@""
	.align	4


	//----- nvinfo : EIATTR_CUDA_API_VERSION
	.align		4
        /*0000*/ 	.byte	0x04, 0x37
        /*0002*/ 	.short	(.L_21 - .L_20)
.L_20:
        /*0004*/ 	.word	0x00000082


	//----- nvinfo : EIATTR_KPARAM_INFO
	.align		4
.L_21:
        /*0008*/ 	.byte	0x04, 0x17
        /*000a*/ 	.short	(.L_23 - .L_22)
.L_22:
        /*000c*/ 	.word	0x00000000
        /*0010*/ 	.short	0x0000
        /*0012*/ 	.short	0x0070
        /*0014*/ 	.byte	0x00, 0xf0, 0x01, 0x10


	//----- nvinfo : EIATTR_SPARSE_MMA_MASK
	.align		4
.L_23:
        /*0018*/ 	.byte	0x03, 0x50
        /*001a*/ 	.short	0x0000


	//----- nvinfo : EIATTR_MAXREG_COUNT
	.align		4
        /*001c*/ 	.byte	0x03, 0x1b
        /*001e*/ 	.short	0x00a8


	//----- nvinfo : EIATTR_NUM_BARRIERS
	.align		4
        /*0020*/ 	.byte	0x02, 0x4c
        /*0022*/ 	.byte	0x01
	.zero		1


	//----- nvinfo : EIATTR_EXTERNS
	.align		4
        /*0024*/ 	.byte	0x04, 0x0f
        /*0026*/ 	.short	(.L_25 - .L_24)


	//   ....[0]....
	.align		4
.L_24:
        /*0028*/ 	.word	index@(__assertfail)


	//----- nvinfo : EIATTR_MERCURY_ISA_VERSION
	.align		4
.L_25:
        /*002c*/ 	.byte	0x03, 0x5f
        /*002e*/ 	.short	0x0101


	//----- nvinfo : EIATTR_INT_WARP_WIDE_INSTR_OFFSETS
	.align		4
        /*0030*/ 	.byte	0x04, 0x31
        /*0032*/ 	.short	(.L_27 - .L_26)


	//   ....[0]....
.L_26:
        /*0034*/ 	.word	0x000003a0


	//   ....[1]....
        /*0038*/ 	.word	0x000003b0


	//   ....[2]....
        /*003c*/ 	.word	0x000004f0


	//----- nvinfo : EIATTR_COOP_GROUP_MASK_REGIDS
	.align		4
.L_27:
        /*0040*/ 	.byte	0x04, 0x29
        /*0042*/ 	.short	(.L_29 - .L_28)


	//   ....[0]....
.L_28:
        /*0044*/ 	.word	0xffffffff


	//   ....[1]....
        /*0048*/ 	.word	0xffffffff


	//   ....[2]....
        /*004c*/ 	.word	0xffffffff


	//   ....[3]....
        /*0050*/ 	.word	0xffffffff


	//   ....[4]....
        /*0054*/ 	.word	0xffffffff


	//----- nvinfo : EIATTR_COOP_GROUP_INSTR_OFFSETS
	.align		4
.L_29:
        /*0058*/ 	.byte	0x04, 0x28
        /*005a*/ 	.short	(.L_31 - .L_30)


	//   ....[0]....
.L_30:
        /*005c*/ 	.word	0x00000060


	//   ....[1]....
        /*0060*/ 	.word	0x00000070


	//   ....[2]....
        /*0064*/ 	.word	0x00000130


	//   ....[3]....
        /*0068*/ 	.word	0x000002e0


	//   ....[4]....
        /*006c*/ 	.word	0x00001220


	//----- nvinfo : EIATTR_REG_RECONFIG
	.align		4
.L_31:
        /*0070*/ 	.byte	0x01, 0x54
	.zero		2


	//----- nvinfo : EIATTR_SYSCALL_OFFSETS
	.align		4
        /*0074*/ 	.byte	0x04, 0x46
        /*0076*/ 	.short	(.L_33 - .L_32)


	//   ....[0]....
.L_32:
        /*0078*/ 	.word	0x00001410


	//----- nvinfo : EIATTR_MBARRIER_INSTR_OFFSETS
	.align		4
.L_33:
        /*007c*/ 	.byte	0x04, 0x39
        /*007e*/ 	.short	(.L_35 - .L_34)


	//   ....[0]....
.L_34:
        /*0080*/ 	.word	0x00000230
        /*0084*/ 	.word	0x000000ff
        /*0088*/ 	.word	0x00000000
        /*008c*/ 	.short	0x0100
        /*008e*/ 	.byte	0x08
	.zero		1


	//   ....[1]....
        /*0090*/ 	.word	0x00000240
        /*0094*/ 	.word	0x000000ff
        /*0098*/ 	.word	0x00000028
        /*009c*/ 	.short	0x0100
        /*009e*/ 	.byte	0x08
	.zero		1


	//   ....[2]....
        /*00a0*/ 	.word	0x00000250
        /*00a4*/ 	.word	0x000000ff
        /*00a8*/ 	.word	0x00000008
        /*00ac*/ 	.short	0x0100
        /*00ae*/ 	.byte	0x08
	.zero		1


	//   ....[3]....
        /*00b0*/ 	.word	0x00000260
        /*00b4*/ 	.word	0x000000ff
        /*00b8*/ 	.word	0x00000030
        /*00bc*/ 	.short	0x0100
        /*00be*/ 	.byte	0x08
	.zero		1


	//   ....[4]....
        /*00c0*/ 	.word	0x00000270
        /*00c4*/ 	.word	0x000000ff
        /*00c8*/ 	.word	0x00000010
        /*00cc*/ 	.short	0x0100
        /*00ce*/ 	.byte	0x08
	.zero		1


	//   ....[5]....
        /*00d0*/ 	.word	0x00000280
        /*00d4*/ 	.word	0x000000ff
        /*00d8*/ 	.word	0x00000038
        /*00dc*/ 	.short	0x0100
        /*00de*/ 	.byte	0x08
	.zero		1


	//   ....[6]....
        /*00e0*/ 	.word	0x00000290
        /*00e4*/ 	.word	0x000000ff
        /*00e8*/ 	.word	0x00000018
        /*00ec*/ 	.short	0x0100
        /*00ee*/ 	.byte	0x08
	.zero		1


	//   ....[7]....
        /*00f0*/ 	.word	0x000002a0
        /*00f4*/ 	.word	0x000000ff
        /*00f8*/ 	.word	0x00000040
        /*00fc*/ 	.short	0x0100
        /*00fe*/ 	.byte	0x08
	.zero		1


	//   ....[8]....
        /*0100*/ 	.word	0x000002b0
        /*0104*/ 	.word	0x000000ff
        /*0108*/ 	.word	0x00000020
        /*010c*/ 	.short	0x0100
        /*010e*/ 	.byte	0x08
	.zero		1


	//   ....[9]....
        /*0110*/ 	.word	0x000002c0
        /*0114*/ 	.word	0x000000ff
        /*0118*/ 	.word	0x00000048
        /*011c*/ 	.short	0x0100
        /*011e*/ 	.byte	0x08
	.zero		1


	//   ....[10]....
        /*0120*/ 	.word	0x00000570
        /*0124*/ 	.word	0x000000ff
        /*0128*/ 	.word	0x00000060
        /*012c*/ 	.short	0x0100
        /*012e*/ 	.byte	0x08
	.zero		1


	//   ....[11]....
        /*0130*/ 	.word	0x000005f0
        /*0134*/ 	.word	0x000000ff
        /*0138*/ 	.word	0x00000068
        /*013c*/ 	.short	0x0100
        /*013e*/ 	.byte	0x08
	.zero		1


	//   ....[12]....
        /*0140*/ 	.word	0x00001490
        /*0144*/ 	.word	0x00000003
        /*0148*/ 	.word	0x00000000
        /*014c*/ 	.short	0x010a
        /*014e*/ 	.byte	0x3f
	.zero		1


	//   ....[13]....
        /*0150*/ 	.word	0x000014f0
        /*0154*/ 	.word	0x00000003
        /*0158*/ 	.word	0x00000000
        /*015c*/ 	.short	0x010a
        /*015e*/ 	.byte	0x3f
	.zero		1


	//   ....[14]....
        /*0160*/ 	.word	0x000023a0
        /*0164*/ 	.word	0x000000ff
        /*0168*/ 	.word	0x00000000
        /*016c*/ 	.short	0x010a
        /*016e*/ 	.byte	0x04
	.zero		1


	//   ....[15]....
        /*0170*/ 	.word	0x000023e0
        /*0174*/ 	.word	0x000000ff
        /*0178*/ 	.word	0x00000000
        /*017c*/ 	.short	0x010a
        /*017e*/ 	.byte	0x04
	.zero		1


	//   ....[16]....
        /*0180*/ 	.word	0x00003180
        /*0184*/ 	.word	0x000000ff
        /*0188*/ 	.word	0x00000000
        /*018c*/ 	.short	0x0101
        /*018e*/ 	.byte	0x0b
	.zero		1


	//   ....[17]....
        /*0190*/ 	.word	0x00003360
        /*0194*/ 	.word	0x000000ff
        /*0198*/ 	.word	0x00000000
        /*019c*/ 	.short	0x0101
        /*019e*/ 	.byte	0x06
	.zero		1


	//   ....[18]....
        /*01a0*/ 	.word	0x00008140
        /*01a4*/ 	.word	0x0000000e
        /*01a8*/ 	.word	0x00000028
        /*01ac*/ 	.short	0x010a
        /*01ae*/ 	.byte	0x3f
	.zero		1


	//   ....[19]....
        /*01b0*/ 	.word	0x000086f0
        /*01b4*/ 	.word	0x00000006
        /*01b8*/ 	.word	0x00000068
        /*01bc*/ 	.short	0x0101
        /*01be*/ 	.byte	0x3f
	.zero		1


	//   ....[20]....
        /*01c0*/ 	.word	0x00008e10
        /*01c4*/ 	.word	0x00000007
        /*01c8*/ 	.word	0x00000000
        /*01cc*/ 	.short	0x010a
        /*01ce*/ 	.byte	0x3f
	.zero		1


	//   ....[21]....
        /*01d0*/ 	.word	0x00008e90
        /*01d4*/ 	.word	0x00000009
        /*01d8*/ 	.word	0x00000000
        /*01dc*/ 	.short	0x010a
        /*01de*/ 	.byte	0x3f
	.zero		1


	//   ....[22]....
        /*01e0*/ 	.word	0x00008f20
        /*01e4*/ 	.word	0x00000006
        /*01e8*/ 	.word	0x00000000
        /*01ec*/ 	.short	0x010a
        /*01ee*/ 	.byte	0x3f
	.zero		1


	//   ....[23]....
        /*01f0*/ 	.word	0x00008fb0
        /*01f4*/ 	.word	0x00000009
        /*01f8*/ 	.word	0x00000000
        /*01fc*/ 	.short	0x010a
        /*01fe*/ 	.byte	0x3f
	.zero		1


	//   ....[24]....
        /*0200*/ 	.word	0x00009040
        /*0204*/ 	.word	0x00000003
        /*0208*/ 	.word	0x00000000
        /*020c*/ 	.short	0x010a
        /*020e*/ 	.byte	0x3f
	.zero		1


	//   ....[25]....
        /*0210*/ 	.word	0x000090a0
        /*0214*/ 	.word	0x00000003
        /*0218*/ 	.word	0x00000000
        /*021c*/ 	.short	0x010a
        /*021e*/ 	.byte	0x3f
	.zero		1


	//   ....[26]....
        /*0220*/ 	.word	0x00009100
        /*0224*/ 	.word	0x00000004
        /*0228*/ 	.word	0x00000000
        /*022c*/ 	.short	0x010a
        /*022e*/ 	.byte	0x3f
	.zero		1


	//   ....[27]....
        /*0230*/ 	.word	0x000091d0
        /*0234*/ 	.word	0x0000000e
        /*0238*/ 	.word	0x00000028
        /*023c*/ 	.short	0x010a
        /*023e*/ 	.byte	0x3f
	.zero		1


	//   ....[28]....
        /*0240*/ 	.word	0x000092a0
        /*0244*/ 	.word	0x00000007
        /*0248*/ 	.word	0x00000000
        /*024c*/ 	.short	0x010a
        /*024e*/ 	.byte	0x3f
	.zero		1


	//   ....[29]....
        /*0250*/ 	.word	0x000092f0
        /*0254*/ 	.word	0x00000009
        /*0258*/ 	.word	0x00000000
        /*025c*/ 	.short	0x010a
        /*025e*/ 	.byte	0x3f
	.zero		1


	//   ....[30]....
        /*0260*/ 	.word	0x00009340
        /*0264*/ 	.word	0x00000006
        /*0268*/ 	.word	0x00000000
        /*026c*/ 	.short	0x010a
        /*026e*/ 	.byte	0x3f
	.zero		1


	//   ....[31]....
        /*0270*/ 	.word	0x00009390
        /*0274*/ 	.word	0x00000009
        /*0278*/ 	.word	0x00000000
        /*027c*/ 	.short	0x010a
        /*027e*/ 	.byte	0x3f
	.zero		1


	//----- nvinfo : EIATTR_NUM_MBARRIERS
	.align		4
.L_35:
        /*0280*/ 	.byte	0x03, 0x38
        /*0282*/ 	.short	0x000c


	//----- nvinfo : EIATTR_EXIT_INSTR_OFFSETS
	.align		4
        /*0284*/ 	.byte	0x04, 0x1c
        /*0286*/ 	.short	(.L_37 - .L_36)


	//   ....[0]....
.L_36:
        /*0288*/ 	.word	0x00000690


	//   ....[1]....
        /*028c*/ 	.word	0x00000f60


	//   ....[2]....
        /*0290*/ 	.word	0x00007820


	//   ....[3]....
        /*0294*/ 	.word	0x00007e50


	//   ....[4]....
        /*0298*/ 	.word	0x00009090


	//----- nvinfo : EIATTR_MAX_THREADS
	.align		4
.L_37:
        /*029c*/ 	.byte	0x04, 0x05
        /*029e*/ 	.short	(.L_39 - .L_38)
.L_38:
        /*02a0*/ 	.word	0x00000180
        /*02a4*/ 	.word	0x00000001
        /*02a8*/ 	.word	0x00000001


	//----- nvinfo : EIATTR_CRS_STACK_SIZE
	.align		4
.L_39:
        /*02ac*/ 	.byte	0x04, 0x1e
        /*02ae*/ 	.short	(.L_41 - .L_40)
.L_40:
        /*02b0*/ 	.word	0x00000000


	//----- nvinfo : EIATTR_CBANK_PARAM_SIZE
	.align		4
.L_41:
        /*02b4*/ 	.byte	0x03, 0x19
        /*02b6*/ 	.short	0x0470


	//----- nvinfo : EIATTR_PARAM_CBANK
	.align		4
        /*02b8*/ 	.byte	0x04, 0x0a
        /*02ba*/ 	.short	(.L_43 - .L_42)
	.align		4
.L_42:
        /*02bc*/ 	.word	index@(.nv.constant0._ZN7cutlass13device_kernelINS_4gemm6kernel13GemmUniversalIN4cute5tupleIJiiiiEEENS1_10collective13CollectiveMmaINS1_34MainloopSm90TmaGmmaWarpSpecializedILi5ENS5_IJNS4_1CILi1EEESB_SB_EEENS1_35KernelTmaWarpSpecializedCooperativeEEENS5_IJNSA_ILi256EEENSA_ILi64EEENSA_ILi128EEEEEEfNS5_IJlSB_lEEEfSJ_NS4_8TiledMMAINS4_8MMA_AtomIJNS4_4SM904GMMA29MMA_64x64x8_F32TF32TF32_SS_TNILNSN_7ScaleInE1ELSP_1EEEEEENS4_6LayoutINS5_IJNSA_ILi2EEESB_SB_EEENS5_IJSB_NSA_ILi0EEESV_EEEEENS5_IJNS4_10UnderscoreESY_SY_EEEEENS4_13SM90_TMA_LOADENS4_14ComposedLayoutINS4_7SwizzleILi3ELi4ELi3EEENS4_18smem_ptr_flag_bitsILi32EEENSS_INS5_IJNSA_ILi8EEENSA_ILi32EEEEEENS5_IJS18_SB_EEEEEEEvNS4_8identityES11_S1C_vS1D_EENS_8epilogue10collective6detail29Sm90TmaWarpSpecializedAdapterINS1G_15DefaultEpilogueIfSJ_SJ_NS1F_6thread17LinearCombinationIfLi1EffLNS1K_9ScaleType4KindE0ELNS_15FloatRoundStyleE2EfEENS1_15EpilogueDefaultEEEEEvvEEEEvNT_6ParamsE)
        /*02c0*/ 	.short	0x0210
        /*02c2*/ 	.short	0x0470


	//----- nvinfo : EIATTR_SW_WAR
	.align		4
.L_43:
        /*02c4*/ 	.byte	0x04, 0x36
        /*02c6*/ 	.short	(.L_45 - .L_44)
.L_44:
        /*02c8*/ 	.word	0x00000008
.L_45:


//--------------------- .nv.callgraph             --------------------------
	.section	.nv.callgraph,"",@"SHT_CUDA_CALLGRAPH"
	.align	4
	.sectionentsize	8
	.align		4
        /*0000*/ 	.word	0x00000000
	.align		4
        /*0004*/ 	.word	0xffffffff
	.align		4
        /*0008*/ 	.word	index@(_ZN7cutlass13device_kernelINS_4gemm6kernel13GemmUniversalIN4cute5tupleIJiiiiEEENS1_10collective13CollectiveMmaINS1_34MainloopSm90TmaGmmaWarpSpecializedILi5ENS5_IJNS4_1CILi1EEESB_SB_EEENS1_35KernelTmaWarpSpecializedCooperativeEEENS5_IJNSA_ILi256EEENSA_ILi64EEENSA_ILi128EEEEEEfNS5_IJlSB_lEEEfSJ_NS4_8TiledMMAINS4_8MMA_AtomIJNS4_4SM904GMMA29MMA_64x64x8_F32TF32TF32_SS_TNILNSN_7ScaleInE1ELSP_1EEEEEENS4_6LayoutINS5_IJNSA_ILi2EEESB_SB_EEENS5_IJSB_NSA_ILi0EEESV_EEEEENS5_IJNS4_10UnderscoreESY_SY_EEEEENS4_13SM90_TMA_LOADENS4_14ComposedLayoutINS4_7SwizzleILi3ELi4ELi3EEENS4_18smem_ptr_flag_bitsILi32EEENSS_INS5_IJNSA_ILi8EEENSA_ILi32EEEEEENS5_IJS18_SB_EEEEEEEvNS4_8identityES11_S1C_vS1D_EENS_8epilogue10collective6detail29Sm90TmaWarpSpecializedAdapterINS1G_15DefaultEpilogueIfSJ_SJ_NS1F_6thread17LinearCombinationIfLi1EffLNS1K_9ScaleType4KindE0ELNS_15FloatRoundStyleE2EfEENS1_15EpilogueDefaultEEEEEvvEEEEvNT_6ParamsE)
	.align		4
        /*000c*/ 	.word	index@(__assertfail)
	.align		4
        /*0010*/ 	.word	0x00000000
	.align		4
        /*0014*/ 	.word	0xfffffffe
	.align		4
        /*0018*/ 	.word	0x00000000
	.align		4
        /*001c*/ 	.word	0xfffffffd
	.align		4
        /*0020*/ 	.word	0x00000000
	.align		4
        /*0024*/ 	.word	0xfffffffc


//--------------------- .nv.constant4             --------------------------
	.section	.nv.constant4,"a",@progbits
	.align	8
	.align		8
.nv.constant4:
        /*0000*/ 	.dword	__assertfail
	.align		8
        /*0008*/ 	.dword	__unnamed_1
	.align		8
        /*0010*/ 	.dword	_ZN40_INTERNAL_927dd320_4_k_cu_1dc460ff_291374cuda3std3__45__cpo5beginE
	.align		8
        /*0018*/ 	.dword	_ZN40_INTERNAL_927dd320_4_k_cu_1dc460ff_291374cuda3std3__45__cpo3endE
	.align		8
        /*0020*/ 	.dword	_ZN40_INTERNAL_927dd320_4_k_cu_1dc460ff_291374cuda3std3__45__cpo6cbeginE
	.align		8
        /*0028*/ 	.dword	_ZN40_INTERNAL_927dd320_4_k_cu_1dc460ff_291374cuda3std3__45__cpo4cendE
	.align		8
        /*0030*/ 	.dword	_ZN40_INTERNAL_927dd320_4_k_cu_1dc460ff_291374cuda3std3__442_GLOBAL__N__927dd320_4_k_cu_1dc460ff_291376ignoreE
	.align		8
        /*0038*/ 	.dword	_ZN40_INTERNAL_927dd320_4_k_cu_1dc460ff_291374cuda3std3__419piecewise_constructE
	.align		8
        /*0040*/ 	.dword	_ZN40_INTERNAL_927dd320_4_k_cu_1dc460ff_291374cuda3std3__48in_placeE
	.align		8
        /*0048*/ 	.dword	_ZN40_INTERNAL_927dd320_4_k_cu_1dc460ff_291374cuda3std6ranges3__45__cpo4swapE
	.align		8
        /*0050*/ 	.dword	_ZN40_INTERNAL_927dd320_4_k_cu_1dc460ff_291374cuda3std6ranges3__45__cpo9iter_moveE
	.align		8
        /*0058*/ 	.dword	_ZN40_INTERNAL_927dd320_4_k_cu_1dc460ff_291374cute7productE
	.align		8
        /*0060*/ 	.dword	_ZN40_INTERNAL_927dd320_4_k_cu_1dc460ff_291374cute1_E
	.align		8
        /*0068*/ 	.dword	$str$22
	.align		8
        /*0070*/ 	.dword	$str$23


//--------------------- .text._ZN7cutlass13device_kernelINS_4gemm6kernel13GemmUniversalIN4cute5tupleIJiiiiEEENS1_10collective13CollectiveMmaINS1_34MainloopSm90TmaGmmaWarpSpecializedILi5ENS5_IJNS4_1CILi1EEESB_SB_EEENS1_35KernelTmaWarpSpecializedCooperativeEEENS5_IJNSA_ILi256EEENSA_ILi64EEENSA_ILi128EEEEEEfNS5_IJlSB_lEEEfSJ_NS4_8TiledMMAINS4_8MMA_AtomIJNS4_4SM904GMMA29MMA_64x64x8_F32TF32TF32_SS_TNILNSN_7ScaleInE1ELSP_1EEEEEENS4_6LayoutINS5_IJNSA_ILi2EEESB_SB_EEENS5_IJSB_NSA_ILi0EEESV_EEEEENS5_IJNS4_10UnderscoreESY_SY_EEEEENS4_13SM90_TMA_LOADENS4_14ComposedLayoutINS4_7SwizzleILi3ELi4ELi3EEENS4_18smem_ptr_flag_bitsILi32EEENSS_INS5_IJNSA_ILi8EEENSA_ILi32EEEEEENS5_IJS18_SB_EEEEEEEvNS4_8identityES11_S1C_vS1D_EENS_8epilogue10collective6detail29Sm90TmaWarpSpecializedAdapterINS1G_15DefaultEpilogueIfSJ_SJ_NS1F_6thread17LinearCombinationIfLi1EffLNS1K_9ScaleType4KindE0ELNS_15FloatRoundStyleE2EfEENS1_15EpilogueDefaultEEEEEvvEEEEvNT_6ParamsE --------------------------
	.section	.text._ZN7cutlass13device_kernelINS_4gemm6kernel13GemmUniversalIN4cute5tupleIJiiiiEEENS1_10collective13CollectiveMmaINS1_34MainloopSm90TmaGmmaWarpSpecializedILi5ENS5_IJNS4_1CILi1EEESB_SB_EEENS1_35KernelTmaWarpSpecializedCooperativeEEENS5_IJNSA_ILi256EEENSA_ILi64EEENSA_ILi128EEEEEEfNS5_IJlSB_lEEEfSJ_NS4_8TiledMMAINS4_8MMA_AtomIJNS4_4SM904GMMA29MMA_64x64x8_F32TF32TF32_SS_TNILNSN_7ScaleInE1ELSP_1EEEEEENS4_6LayoutINS5_IJNSA_ILi2EEESB_SB_EEENS5_IJSB_NSA_ILi0EEESV_EEEEENS5_IJNS4_10UnderscoreESY_SY_EEEEENS4_13SM90_TMA_LOADENS4_14ComposedLayoutINS4_7SwizzleILi3ELi4ELi3EEENS4_18smem_ptr_flag_bitsILi32EEENSS_INS5_IJNSA_ILi8EEENSA_ILi32EEEEEENS5_IJS18_SB_EEEEEEEvNS4_8identityES11_S1C_vS1D_EENS_8epilogue10collective6detail29Sm90TmaWarpSpecializedAdapterINS1G_15DefaultEpilogueIfSJ_SJ_NS1F_6thread17LinearCombinationIfLi1EffLNS1K_9ScaleType4KindE0ELNS_15FloatRoundStyleE2EfEENS1_15EpilogueDefaultEEEEEvvEEEEvNT_6ParamsE,"ax",@progbits
	.align	128
.text._ZN7cutlass13device_kernelINS_4gemm6kernel13GemmUniversalIN4cute5tupleIJiiiiEEENS1_10collective13CollectiveMmaINS1_34MainloopSm90TmaGmmaWarpSpecializedILi5ENS5_IJNS4_1CILi1EEESB_SB_EEENS1_35KernelTmaWarpSpecializedCooperativeEEENS5_IJNSA_ILi256EEENSA_ILi64EEENSA_ILi128EEEEEEfNS5_IJlSB_lEEEfSJ_NS4_8TiledMMAINS4_8MMA_AtomIJNS4_4SM904GMMA29MMA_64x64x8_F32TF32TF32_SS_TNILNSN_7ScaleInE1ELSP_1EEEEEENS4_6LayoutINS5_IJNSA_ILi2EEESB_SB_EEENS5_IJSB_NSA_ILi0EEESV_EEEEENS5_IJNS4_10UnderscoreESY_SY_EEEEENS4_13SM90_TMA_LOADENS4_14ComposedLayoutINS4_7SwizzleILi3ELi4ELi3EEENS4_18smem_ptr_flag_bitsILi32EEENSS_INS5_IJNSA_ILi8EEENSA_ILi32EEEEEENS5_IJS18_SB_EEEEEEEvNS4_8identityES11_S1C_vS1D_EENS_8epilogue10collective6detail29Sm90TmaWarpSpecializedAdapterINS1G_15DefaultEpilogueIfSJ_SJ_NS1F_6thread17LinearCombinationIfLi1EffLNS1K_9ScaleType4KindE0ELNS_15FloatRoundStyleE2EfEENS1_15EpilogueDefaultEEEEEvvEEEEvNT_6ParamsE:
        .type           _ZN7cutlass13device_kernelINS_4gemm6kernel13GemmUniversalIN4cute5tupleIJiiiiEEENS1_10collective13CollectiveMmaINS1_34MainloopSm90TmaGmmaWarpSpecializedILi5ENS5_IJNS4_1CILi1EEESB_SB_EEENS1_35KernelTmaWarpSpecializedCooperativeEEENS5_IJNSA_ILi256EEENSA_ILi64EEENSA_ILi128EEEEEEfNS5_IJlSB_lEEEfSJ_NS4_8TiledMMAINS4_8MMA_AtomIJNS4_4SM904GMMA29MMA_64x64x8_F32TF32TF32_SS_TNILNSN_7ScaleInE1ELSP_1EEEEEENS4_6LayoutINS5_IJNSA_ILi2EEESB_SB_EEENS5_IJSB_NSA_ILi0EEESV_EEEEENS5_IJNS4_10UnderscoreESY_SY_EEEEENS4_13SM90_TMA_LOADENS4_14ComposedLayoutINS4_7SwizzleILi3ELi4ELi3EEENS4_18smem_ptr_flag_bitsILi32EEENSS_INS5_IJNSA_ILi8EEENSA_ILi32EEEEEENS5_IJS18_SB_EEEEEEEvNS4_8identityES11_S1C_vS1D_EENS_8epilogue10collective6detail29Sm90TmaWarpSpecializedAdapterINS1G_15DefaultEpilogueIfSJ_SJ_NS1F_6thread17LinearCombinationIfLi1EffLNS1K_9ScaleType4KindE0ELNS_15FloatRoundStyleE2EfEENS1_15EpilogueDefaultEEEEEvvEEEEvNT_6ParamsE,@function
        .size           _ZN7cutlass13device_kernelINS_4gemm6kernel13GemmUniversalIN4cute5tupleIJiiiiEEENS1_10collective13CollectiveMmaINS1_34MainloopSm90TmaGmmaWarpSpecializedILi5ENS5_IJNS4_1CILi1EEESB_SB_EEENS1_35KernelTmaWarpSpecializedCooperativeEEENS5_IJNSA_ILi256EEENSA_ILi64EEENSA_ILi128EEEEEEfNS5_IJlSB_lEEEfSJ_NS4_8TiledMMAINS4_8MMA_AtomIJNS4_4SM904GMMA29MMA_64x64x8_F32TF32TF32_SS_TNILNSN_7ScaleInE1ELSP_1EEEEEENS4_6LayoutINS5_IJNSA_ILi2EEESB_SB_EEENS5_IJSB_NSA_ILi0EEESV_EEEEENS5_IJNS4_10UnderscoreESY_SY_EEEEENS4_13SM90_TMA_LOADENS4_14ComposedLayoutINS4_7SwizzleILi3ELi4ELi3EEENS4_18smem_ptr_flag_bitsILi32EEENSS_INS5_IJNSA_ILi8EEENSA_ILi32EEEEEENS5_IJS18_SB_EEEEEEEvNS4_8identityES11_S1C_vS1D_EENS_8epilogue10collective6detail29Sm90TmaWarpSpecializedAdapterINS1G_15DefaultEpilogueIfSJ_SJ_NS1F_6thread17LinearCombinationIfLi1EffLNS1K_9ScaleType4KindE0ELNS_15FloatRoundStyleE2EfEENS1_15EpilogueDefaultEEEEEvvEEEEvNT_6ParamsE,(.L_x_194 - _ZN7cutlass13device_kernelINS_4gemm6kernel13GemmUniversalIN4cute5tupleIJiiiiEEENS1_10collective13CollectiveMmaINS1_34MainloopSm90TmaGmmaWarpSpecializedILi5ENS5_IJNS4_1CILi1EEESB_SB_EEENS1_35KernelTmaWarpSpecializedCooperativeEEENS5_IJNSA_ILi256EEENSA_ILi64EEENSA_ILi128EEEEEEfNS5_IJlSB_lEEEfSJ_NS4_8TiledMMAINS4_8MMA_AtomIJNS4_4SM904GMMA29MMA_64x64x8_F32TF32TF32_SS_TNILNSN_7ScaleInE1ELSP_1EEEEEENS4_6LayoutINS5_IJNSA_ILi2EEESB_SB_EEENS5_IJSB_NSA_ILi0EEESV_EEEEENS5_IJNS4_10UnderscoreESY_SY_EEEEENS4_13SM90_TMA_LOADENS4_14ComposedLayoutINS4_7SwizzleILi3ELi4ELi3EEENS4_18smem_ptr_flag_bitsILi32EEENSS_INS5_IJNSA_ILi8EEENSA_ILi32EEEEEENS5_IJS18_SB_EEEEEEEvNS4_8identityES11_S1C_vS1D_EENS_8epilogue10collective6detail29Sm90TmaWarpSpecializedAdapterINS1G_15DefaultEpilogueIfSJ_SJ_NS1F_6thread17LinearCombinationIfLi1EffLNS1K_9ScaleType4KindE0ELNS_15FloatRoundStyleE2EfEENS1_15EpilogueDefaultEEEEEvvEEEEvNT_6ParamsE)
        .other          _ZN7cutlass13device_kernelINS_4gemm6kernel13GemmUniversalIN4cute5tupleIJiiiiEEENS1_10collective13CollectiveMmaINS1_34MainloopSm90TmaGmmaWarpSpecializedILi5ENS5_IJNS4_1CILi1EEESB_SB_EEENS1_35KernelTmaWarpSpecializedCooperativeEEENS5_IJNSA_ILi256EEENSA_ILi64EEENSA_ILi128EEEEEEfNS5_IJlSB_lEEEfSJ_NS4_8TiledMMAINS4_8MMA_AtomIJNS4_4SM904GMMA29MMA_64x64x8_F32TF32TF32_SS_TNILNSN_7ScaleInE1ELSP_1EEEEEENS4_6LayoutINS5_IJNSA_ILi2EEESB_SB_EEENS5_IJSB_NSA_ILi0EEESV_EEEEENS5_IJNS4_10UnderscoreESY_SY_EEEEENS4_13SM90_TMA_LOADENS4_14ComposedLayoutINS4_7SwizzleILi3ELi4ELi3EEENS4_18smem_ptr_flag_bitsILi32EEENSS_INS5_IJNSA_ILi8EEENSA_ILi32EEEEEENS5_IJS18_SB_EEEEEEEvNS4_8identityES11_S1C_vS1D_EENS_8epilogue10collective6detail29Sm90TmaWarpSpecializedAdapterINS1G_15DefaultEpilogueIfSJ_SJ_NS1F_6thread17LinearCombinationIfLi1EffLNS1K_9ScaleType4KindE0ELNS_15FloatRoundStyleE2EfEENS1_15EpilogueDefaultEEEEEvvEEEEvNT_6ParamsE,@"STO_CUDA_ENTRY STV_DEFAULT"
_ZN7cutlass13device_kernelINS_4gemm6kernel13GemmUniversalIN4cute5tupleIJiiiiEEENS1_10collective13CollectiveMmaINS1_34MainloopSm90TmaGmmaWarpSpecializedILi5ENS5_IJNS4_1CILi1EEESB_SB_EEENS1_35KernelTmaWarpSpecializedCooperativeEEENS5_IJNSA_ILi256EEENSA_ILi64EEENSA_ILi128EEEEEEfNS5_IJlSB_lEEEfSJ_NS4_8TiledMMAINS4_8MMA_AtomIJNS4_4SM904GMMA29MMA_64x64x8_F32TF32TF32_SS_TNILNSN_7ScaleInE1ELSP_1EEEEEENS4_6LayoutINS5_IJNSA_ILi2EEESB_SB_EEENS5_IJSB_NSA_ILi0EEESV_EEEEENS5_IJNS4_10UnderscoreESY_SY_EEEEENS4_13SM90_TMA_LOADENS4_14ComposedLayoutINS4_7SwizzleILi3ELi4ELi3EEENS4_18smem_ptr_flag_bitsILi32EEENSS_INS5_IJNSA_ILi8EEENSA_ILi32EEEEEENS5_IJS18_SB_EEEEEEEvNS4_8identityES11_S1C_vS1D_EENS_8epilogue10collective6detail29Sm90TmaWarpSpecializedAdapterINS1G_15DefaultEpilogueIfSJ_SJ_NS1F_6thread17LinearCombinationIfLi1EffLNS1K_9ScaleType4KindE0ELNS_15FloatRoundStyleE2EfEENS1_15EpilogueDefaultEEEEEvvEEEEvNT_6ParamsE:
[----:B------:R-:W0:Y:S01]  /*0000*/  LDC R1, c[0x0][0x28] ;  /* 0x00000a00ff017b82 */ /* 0x000e220000000800 */
[----:B------:R-:W1:Y:S01]  /*0010*/  S2R R3, SR_TID.X ;  /* 0x0000000000037919 */ /* 0x000e620000002100 */
[----:B------:R-:W-:Y:S01]  /*0020*/  ELECT P0, URZ, PT ;  /* 0x00000000003f782f */ /* 0x000fe20003800000 */
[----:B------:R-:W-:Y:S01]  /*0030*/  BSSY B0, `(.L_x_0) ;  /* 0x000000f000007945 */ /* 0x000fe20003800000 */
[--C-:B-1----:R-:W-:Y:S02]  /*0040*/  SHF.R.U32.HI R0, RZ, 0x5, R3.reuse ;  /* 0x00000005ff007819 */ /* 0x102fe40000011603 */
[----:B------:R-:W-:-:S03]  /*0050*/  SHF.R.U32.HI R14, RZ, 0x7, R3 ;  /* 0x00000007ff0e7819 */ /* 0x000fc60000011603 */
[----:B------:R-:W1:Y:S04]  /*0060*/  SHFL.IDX PT, R4, R0, RZ, 0x1f ;  /* 0x00001fff00047589 */ /* 0x000e6800000e0000 */
[----:B------:R2:W3:Y:S01]  /*0070*/  SHFL.IDX PT, R10, R14, RZ, 0x1f ;  /* 0x00001fff0e0a7589 */ /* 0x0004e200000e0000 */
[----:B-1----:R-:W-:-:S13]  /*0080*/  ISETP.NE.OR P0, PT, R4, RZ, !P0 ;  /* 0x000000ff0400720c */ /* 0x002fda0004705670 */
[----:B0-23--:R-:W-:Y:S05]  /*0090*/  @P0 BRA `(.L_x_1) ;  /* 0x0000000000200947 */ /* 0x00dfea0003800000 */
[----:B------:R-:W-:Y:S02]  /*00a0*/  ULDC.64 UR4, c[0x0][0x198] ;  /* 0x0000660000047ab9 */ /* 0x000fe40000000a00 */
[----:B------:R-:W-:Y:S02]  /*00b0*/  UIADD3 UR6, UP0, UR4, 0xf0, URZ ;  /* 0x000000f004067890 */ /* 0x000fe4000ff1e03f */
[----:B------:R-:W-:Y:S02]  /*00c0*/  UIADD3 UR4, UP1, UR4, 0x1f0, URZ ;  /* 0x000001f004047890 */ /* 0x000fe4000ff3e03f */
[----:B------:R-:W-:Y:S02]  /*00d0*/  UIADD3.X UR7, URZ, UR5, URZ, UP0, !UPT ;  /* 0x000000053f077290 */ /* 0x000fe400087fe43f */
[----:B------:R-:W-:-:S07]  /*00e0*/  UIADD3.X UR5, URZ, UR5, URZ, UP1, !UPT ;  /* 0x000000053f057290 */ /* 0x000fce0008ffe43f */
[----:B------:R0:W-:Y:S02]  /*00f0*/  UTMACCTL.PF [UR6] ;  /* 0x00000000060079b9 */ /* 0x0001e40008040000 */
[----:B------:R0:W-:Y:S02]  /*0100*/  UTMACCTL.PF [UR4] ;  /* 0x00000000040079b9 */ /* 0x0001e40008040000 */
[----:B0-----:R-:W-:Y:S01]  /*0110*/  NOP ;  /* 0x0000000000007918 */ /* 0x001fe20000000000 */
.L_x_1:
[----:B------:R-:W-:Y:S05]  /*0120*/  BSYNC B0 ;  /* 0x0000000000007941 */ /* 0x000fea0003800000 */
.L_x_0:
[----:B------:R-:W0:Y:S02]  /*0130*/  SHFL.IDX PT, R2, R0, RZ, 0x1f ;  /* 0x00001fff00027589 */ /* 0x000e2400000e0000 */
[----:B0-----:R-:W-:-:S13]  /*0140*/  ISETP.NE.AND P0, PT, R2, RZ, PT ;  /* 0x000000ff0200720c */ /* 0x001fda0003f05270 */
[----:B------:R-:W-:Y:S05]  /*0150*/  @P0 BRA `(.L_x_2) ;  /* 0x0000000000600947 */ /* 0x000fea0003800000 */
[----:B------:R-:W0:Y:S01]  /*0160*/  S2UR UR8, SR_CgaCtaId ;  /* 0x00000000000879c3 */ /* 0x000e220000008800 */
[----:B------:R-:W-:Y:S01]  /*0170*/  UMOV UR4, 0x400 ;  /* 0x0000040000047882 */ /* 0x000fe20000000000 */
[----:B------:R-:W-:Y:S01]  /*0180*/  UMOV UR5, 0x1 ;  /* 0x0000000100057882 */ /* 0x000fe20000000000 */
[----:B------:R-:W-:Y:S01]  /*0190*/  UMOV UR6, 0x100 ;  /* 0x0000010000067882 */ /* 0x000fe20000000000 */
[----:B------:R-:W-:Y:S01]  /*01a0*/  ELECT P0, URZ, PT ;  /* 0x00000000003f782f */ /* 0x000fe20003800000 */
[----:B------:R-:W-:-:S04]  /*01b0*/  UIADD3 UR6, -UR6, 0x100000, URZ ;  /* 0x0010000006067890 */ /* 0x000fc8000fffe13f */
[----:B------:R-:W-:Y:S02]  /*01c0*/  USHF.L.U32 UR7, UR6, 0xb, URZ ;  /* 0x0000000b06077899 */ /* 0x000fe4000800063f */
[----:B------:R-:W-:Y:S02]  /*01d0*/  USHF.L.U32 UR6, UR6, 0x1, URZ ;  /* 0x0000000106067899 */ /* 0x000fe4000800063f */
[----:B0-----:R-:W-:Y:S02]  /*01e0*/  ULEA UR8, UR8, UR4, 0x18 ;  /* 0x0000000408087291 */ /* 0x001fe4000f8ec03f */
[----:B------:R-:W-:-:S04]  /*01f0*/  UIADD3 UR4, -UR5, 0x100000, URZ ;  /* 0x0010000005047890 */ /* 0x000fc8000fffe13f */
[----:B------:R-:W-:Y:S02]  /*0200*/  USHF.L.U32 UR5, UR4, 0xb, URZ ;  /* 0x0000000b04057899 */ /* 0x000fe4000800063f */
[----:B------:R-:W-:Y:S01]  /*0210*/  USHF.L.U32 UR4, UR4, 0x1, URZ ;  /* 0x0000000104047899 */ /* 0x000fe2000800063f */
[----:B------:R-:W0:Y:S11]  /*0220*/  FENCE.VIEW.ASYNC.S ;  /* 0x00000000000073c6 */ /* 0x000e360000000000 */
[----:B0-----:R0:W1:Y:S01]  /*0230*/  SYNCS.EXCH.64 URZ, [UR8], UR4 ;  /* 0x00000004083f75b2 */ /* 0x0010620008000100 */
[----:B------:R0:W2:Y:S01]  /*0240*/  SYNCS.EXCH.64 URZ, [UR8+0x28], UR6 ;  /* 0x00002806083f75b2 */ /* 0x0000a20008000100 */
[----:B------:R0:W3:Y:S01]  /*0250*/  SYNCS.EXCH.64 URZ, [UR8+0x8], UR4 ;  /* 0x00000804083f75b2 */ /* 0x0000e20008000100 */
[----:B------:R0:W4:Y:S01]  /*0260*/  SYNCS.EXCH.64 URZ, [UR8+0x30], UR6 ;  /* 0x00003006083f75b2 */ /* 0x0001220008000100 */
[----:B------:R0:W0:Y:S01]  /*0270*/  SYNCS.EXCH.64 URZ, [UR8+0x10], UR4 ;  /* 0x00001004083f75b2 */ /* 0x0000220008000100 */
[----:B------:R0:W0:Y:S01]  /*0280*/  SYNCS.EXCH.64 URZ, [UR8+0x38], UR6 ;  /* 0x00003806083f75b2 */ /* 0x0000220008000100 */
[----:B------:R0:W0:Y:S01]  /*0290*/  SYNCS.EXCH.64 URZ, [UR8+0x18], UR4 ;  /* 0x00001804083f75b2 */ /* 0x0000220008000100 */
[----:B------:R0:W0:Y:S01]  /*02a0*/  SYNCS.EXCH.64 URZ, [UR8+0x40], UR6 ;  /* 0x00004006083f75b2 */ /* 0x0000220008000100 */
[----:B------:R0:W0:Y:S01]  /*02b0*/  SYNCS.EXCH.64 URZ, [UR8+0x20], UR4 ;  /* 0x00002004083f75b2 */ /* 0x0000220008000100 */
[----:B------:R0:W0:Y:S01]  /*02c0*/  SYNCS.EXCH.64 URZ, [UR8+0x48], UR6 ;  /* 0x00004806083f75b2 */ /* 0x0000220008000100 */
[----:B------:R-:W-:Y:S01]  /*02d0*/  NOP ;  /* 0x0000000000007918 */ /* 0x000fe20000000000 */
.L_x_2:
[----:B------:R-:W5:Y:S01]  /*02e0*/  SHFL.IDX PT, R0, R0, RZ, 0x1f ;  /* 0x00001fff00007589 */ /* 0x000f6200000e0000 */
[----:B------:R-:W1:Y:S01]  /*02f0*/  LDC R2, c[0x0][0x65c] ;  /* 0x00019700ff027b82 */ /* 0x000e620000000800 */
[----:B------:R-:W-:Y:S02]  /*0300*/  ELECT P0, URZ, PT ;  /* 0x00000000003f782f */ /* 0x000fe40003800000 */
[----:B------:R-:W-:Y:S01]  /*0310*/  LOP3.LUT R7, R7, 0xfffff7ff, RZ, 0xc0, !PT ;  /* 0xfffff7ff07077812 */ /* 0x000fe200078ec0ff */
[----:B------:R-:W2:Y:S01]  /*0320*/  S2R R5, SR_CTAID.Y ;  /* 0x0000000000057919 */ /* 0x000ea20000002600 */
[----:B0-----:R-:W-:Y:S01]  /*0330*/  UMOV UR4, 0x20 ;  /* 0x0000002000047882 */ /* 0x001fe20000000000 */
[----:B------:R-:W-:Y:S01]  /*0340*/  NOP ;  /* 0x0000000000007918 */ /* 0x000fe20000000000 */
[----:B------:R-:W-:Y:S01]  /*0350*/  ISETP.NE.AND P2, PT, R10, RZ, PT ;  /* 0x000000ff0a00720c */ /* 0x000fe20003f45270 */
[----:B------:R-:W0:Y:S01]  /*0360*/  S2R R6, SR_CTAID.X ;  /* 0x0000000000067919 */ /* 0x000e220000002500 */
[----:B------:R-:W-:Y:S01]  /*0370*/  NOP ;  /* 0x0000000000007918 */ /* 0x000fe20000000000 */
[----:B-----5:R-:W-:-:S02]  /*0380*/  ISETP.NE.OR P0, PT, R0, RZ, !P0 ;  /* 0x000000ff0000720c */ /* 0x020fc40004705670 */
[----:B-1----:R-:W-:-:S11]  /*0390*/  ISETP.NE.AND P3, PT, R2, 0x1, PT ;  /* 0x000000010200780c */ /* 0x002fd60003f65270 */
[----:B------:R-:W-:Y:S01]  /*03a0*/  VOTEU.ALL UP0, P0 ;  /* 0x00000000003f7886 */ /* 0x000fe20000000000 */
[----:B------:R-:W-:Y:S01]  /*03b0*/  VOTEU.ALL UP1, P0 ;  /* 0x00000000003f7886 */ /* 0x000fe20000020000 */
[----:B------:R-:W-:Y:S01]  /*03c0*/  @P3 LOP3.LUT R7, R7, 0x800, RZ, 0xfc, !PT ;  /* 0x0000080007073812 */ /* 0x000fe200078efcff */
[----:B------:R-:W0:Y:S01]  /*03d0*/  @P3 LDC R17, c[0x0][0x10] ;  /* 0x00000400ff113b82 */ /* 0x000e220000000800 */
[----:B------:R-:W-:Y:S01]  /*03e0*/  SHF.R.S32.HI R7, RZ, 0x1f, R4 ;  /* 0x0000001fff077819 */ /* 0x000fe20000011404 */
[----:B------:R-:W-:Y:S01]  /*03f0*/  @!UP0 UMOV UR6, 0x400 ;  /* 0x0000040000068882 */ /* 0x000fe20000000000 */
[----:B------:R-:W-:-:S04]  /*0400*/  @!UP0 UIADD3 UR4, -UR4, 0x100000, URZ ;  /* 0x0010000004048890 */ /* 0x000fc8000fffe13f */
[----:B------:R-:W-:Y:S02]  /*0410*/  @!UP0 USHF.L.U32 UR5, UR4, 0xb, URZ ;  /* 0x0000000b04058899 */ /* 0x000fe4000800063f */
[----:B------:R-:W-:Y:S01]  /*0420*/  @!UP0 USHF.L.U32 UR4, UR4, 0x1, URZ ;  /* 0x0000000104048899 */ /* 0x000fe2000800063f */
[----:B--2---:R-:W-:Y:S01]  /*0430*/  @P3 IMAD.MOV.U32 R8, RZ, RZ, R5 ;  /* 0x000000ffff083224 */ /* 0x004fe200078e0005 */
[----:B------:R-:W-:Y:S01]  /*0440*/  LEA.HI R7, R7, R4, RZ, 0x2 ;  /* 0x0000000407077211 */ /* 0x000fe200078f10ff */
[----:B------:R-:W-:Y:S01]  /*0450*/  @P3 IMAD.MOV.U32 R9, RZ, RZ, RZ ;  /* 0x000000ffff093224 */ /* 0x000fe200078e00ff */
[----:B------:R-:W1:Y:S02]  /*0460*/  @!UP0 S2UR UR7, SR_CgaCtaId ;  /* 0x00000000000789c3 */ /* 0x000e640000008800 */
[----:B------:R-:W-:-:S05]  /*0470*/  LOP3.LUT R7, R7, 0xfffffffc, RZ, 0xc0, !PT ;  /* 0xfffffffc07077812 */ /* 0x000fca00078ec0ff */
[----:B------:R-:W-:Y:S01]  /*0480*/  IMAD.IADD R0, R4, 0x1, -R7 ;  /* 0x0000000104007824 */ /* 0x000fe200078e0a07 */
[----:B------:R-:W-:Y:S01]  /*0490*/  LOP3.LUT R4, R3, 0x7f, RZ, 0xc0, !PT ;  /* 0x0000007f03047812 */ /* 0x000fe200078ec0ff */
[----:B------:R-:W2:Y:S01]  /*04a0*/  @!P3 LDC R11, c[0x0][0xc] ;  /* 0x00000300ff0bbb82 */ /* 0x000ea20000000800 */
[----:B------:R-:W-:Y:S02]  /*04b0*/  IMAD.MOV.U32 R7, RZ, RZ, RZ ;  /* 0x000000ffff077224 */ /* 0x000fe400078e00ff */
[----:B------:R-:W-:Y:S01]  /*04c0*/  ISETP.NE.AND P1, PT, R0, 0x3, PT ;  /* 0x000000030000780c */ /* 0x000fe20003f25270 */
[----:B0-----:R-:W-:Y:S01]  /*04d0*/  @P3 IMAD.WIDE.U32 R16, R6, R17, R8 ;  /* 0x0000001106103225 */ /* 0x001fe200078e0008 */
[----:B-1----:R-:W-:Y:S01]  /*04e0*/  @!UP0 ULEA UR8, UR7, UR6, 0x18 ;  /* 0x0000000607088291 */ /* 0x002fe2000f8ec03f */
[----:B------:R-:W-:Y:S02]  /*04f0*/  VOTEU.ALL UP0, P0 ;  /* 0x00000000003f7886 */ /* 0x000fe40000000000 */
[----:B------:R-:W-:Y:S01]  /*0500*/  ULDC UR6, c[0x0][0xc] ;  /* 0x0000030000067ab9 */ /* 0x000fe20000000800 */
[----:B------:R-:W-:Y:S01]  /*0510*/  ISETP.EQ.OR P0, PT, R0, RZ, !P1 ;  /* 0x000000ff0000720c */ /* 0x000fe20004f02670 */
[----:B------:R-:W-:-:S03]  /*0520*/  ULDC UR7, c[0x0][0x10] ;  /* 0x0000040000077ab9 */ /* 0x000fc60000000800 */
[C---:B------:R-:W-:Y:S01]  /*0530*/  ISETP.EQ.AND P0, PT, R10.reuse, RZ, P0 ;  /* 0x000000ff0a00720c */ /* 0x040fe20000702270 */
[----:B------:R-:W-:Y:S02]  /*0540*/  VIADD R10, R10, 0xffffffff ;  /* 0xffffffff0a0a7836 */ /* 0x000fe40000000000 */
[----:B--2---:R-:W-:Y:S01]  /*0550*/  @!P3 IMAD.WIDE.U32 R8, R11, R5, R6 ;  /* 0x000000050b08b225 */ /* 0x004fe200078e0006 */
[----:B------:R-:W0:Y:S02]  /*0560*/  FENCE.VIEW.ASYNC.S ;  /* 0x00000000000073c6 */ /* 0x000e240000000000 */
[----:B0-----:R-:W3:Y:S01]  /*0570*/  @!UP0 SYNCS.EXCH.64 URZ, [UR8+0x60], UR4 ;  /* 0x00006004083f85b2 */ /* 0x001ee20008000100 */
[----:B------:R-:W-:Y:S01]  /*0580*/  SEL R18, RZ, 0x1, !P0 ;  /* 0x00000001ff127807 */ /* 0x000fe20004000000 */
[----:B------:R-:W-:Y:S01]  /*0590*/  @P3 IMAD.MOV.U32 R11, RZ, RZ, RZ ;  /* 0x000000ffff0b3224 */ /* 0x000fe200078e00ff */
[----:B------:R-:W-:Y:S01]  /*05a0*/  ISETP.GE.U32.AND P1, PT, R10, 0x2, PT ;  /* 0x000000020a00780c */ /* 0x000fe20003f26070 */
[----:B------:R-:W-:-:S02]  /*05b0*/  @!P3 IMAD.MOV.U32 R16, RZ, RZ, R8 ;  /* 0x000000ffff10b224 */ /* 0x000fc400078e0008 */
[----:B------:R-:W-:Y:S01]  /*05c0*/  @P3 IMAD.IADD R17, R17, 0x1, R11 ;  /* 0x0000000111113824 */ /* 0x000fe200078e020b */
[----:B------:R-:W-:Y:S02]  /*05d0*/  @!P3 MOV R17, R9 ;  /* 0x000000090011b202 */ /* 0x000fe40000000f00 */
[----:B------:R-:W-:Y:S01]  /*05e0*/  SEL R18, R18, 0x2, P1 ;  /* 0x0000000212127807 */ /* 0x000fe20000800000 */
[----:B------:R0:W3:Y:S01]  /*05f0*/  @!UP1 SYNCS.EXCH.64 URZ, [UR8+0x68], UR4 ;  /* 0x00006804083f95b2 */ /* 0x0000e20008000100 */
[----:B------:R-:W-:Y:S01]  /*0600*/  NOP ;  /* 0x0000000000007918 */ /* 0x000fe20000000000 */
[----:B0-----:R-:W-:-:S03]  /*0610*/  UIMAD.WIDE.U32 UR4, UR6, UR7, URZ ;  /* 0x00000007060472a5 */ /* 0x001fc6000f8e003f */
[----:B------:R-:W-:Y:S02]  /*0620*/  ULDC UR6, c[0x0][0x14] ;  /* 0x0000050000067ab9 */ /* 0x000fe40000000800 */
[----:B------:R-:W-:Y:S02]  /*0630*/  UIMAD.WIDE.U32 UR38, UR4, UR6, URZ ;  /* 0x00000006042672a5 */ /* 0x000fe4000f8e003f */
[----:B------:R-:W-:-:S04]  /*0640*/  UIMAD UR37, UR5, UR6, URZ ;  /* 0x00000006052572a4 */ /* 0x000fc8000f8e023f */
[----:B------:R-:W-:Y:S01]  /*0650*/  UIADD3 UR37, UR39, UR37, URZ ;  /* 0x0000002527257290 */ /* 0x000fe2000fffe03f */
[----:B---34-:R-:W-:Y:S06]  /*0660*/  BAR.SYNC.DEFER_BLOCKING 0x0 ;  /* 0x0000000000007b1d */ /* 0x018fec0000010000 */
[----:B------:R-:W-:Y:S05]  /*0670*/  @!P2 BRA `(.L_x_3) ;  /* 0x00000070006ca947 */ /* 0x000fea0003800000 */
[----:B------:R-:W-:-:S13]  /*0680*/  ISETP.GT.U32.AND P0, PT, R10, 0x1, PT ;  /* 0x000000010a00780c */ /* 0x000fda0003f04070 */
[----:B------:R-:W-:Y:S05]  /*0690*/  @P0 EXIT ;  /* 0x000000000000094d */ /* 0x000fea0003800000 */
[----:B------:R-:W-:Y:S01]  /*06a0*/  ULDC.64 UR4, c[0x0][0x650] ;  /* 0x0001940000047ab9 */ /* 0x000fe20000000a00 */
[----:B------:R-:W-:Y:S01]  /*06b0*/  PRMT R0, RZ, 0x7610, R0 ;  /* 0x00007610ff007816 */ /* 0x000fe20000000000 */
[----:B------:R-:W-:Y:S01]  /*06c0*/  IMAD.MOV.U32 R113, RZ, RZ, -0x1 ;  /* 0xffffffffff717424 */ /* 0x000fe200078e00ff */
[----:B------:R-:W-:Y:S01]  /*06d0*/  ISETP.GE.U32.AND P0, PT, R16, UR4, PT ;  /* 0x0000000410007c0c */ /* 0x000fe2000bf06070 */
[----:B------:R-:W-:Y:S02]  /*06e0*/  IMAD.MOV.U32 R101, RZ, RZ, -0x1 ;  /* 0xffffffffff657424 */ /* 0x000fe400078e00ff */
[----:B------:R-:W-:Y:S01]  /*06f0*/  IMAD.MOV.U32 R19, RZ, RZ, -0x1 ;  /* 0xffffffffff137424 */ /* 0x000fe200078e00ff */
[----:B------:R-:W-:-:S13]  /*0700*/  ISETP.GE.U32.AND.EX P0, PT, R17, UR5, PT, P0 ;  /* 0x0000000511007c0c */ /* 0x000fda000bf06100 */
[----:B------:R-:W-:Y:S05]  /*0710*/  @P0 BRA `(.L_x_4) ;  /* 0x0000000400580947 */ /* 0x000fea0003800000 */
[----:B------:R-:W0:Y:S01]  /*0720*/  LDC.64 R20, c[0x0][0x628] ;  /* 0x00018a00ff147b82 */ /* 0x000e220000000a00 */
[----:B------:R-:W-:Y:S02]  /*0730*/  IMAD.MOV.U32 R8, RZ, RZ, R16 ;  /* 0x000000ffff087224 */ /* 0x000fe400078e0010 */
[----:B------:R-:W-:-:S05]  /*0740*/  IMAD.MOV.U32 R9, RZ, RZ, R17 ;  /* 0x000000ffff097224 */ /* 0x000fca00078e0011 */
[----:B------:R-:W1:Y:S08]  /*0750*/  LDC R0, c[0x0][0x630] ;  /* 0x00018c00ff007b82 */ /* 0x000e700000000800 */
[----:B------:R-:W2:Y:S01]  /*0760*/  LDC.64 R22, c[0x0][0x620] ;  /* 0x00018800ff167b82 */ /* 0x000ea20000000a00 */
[----:B0-----:R-:W-:-:S04]  /*0770*/  ISETP.NE.U32.AND P0, PT, R20, RZ, PT ;  /* 0x000000ff1400720c */ /* 0x001fc80003f05070 */
[----:B------:R-:W-:-:S13]  /*0780*/  ISETP.NE.AND.EX P0, PT, R21, RZ, PT, P0 ;  /* 0x000000ff1500720c */ /* 0x000fda0003f05300 */
[----:B-12---:R-:W-:Y:S05]  /*0790*/  @!P0 BRA `(.L_x_5) ;  /* 0x0000000000288947 */ /* 0x006fea0003800000 */
[----:B------:R-:W0:Y:S02]  /*07a0*/  LDC R13, c[0x0][0x634] ;  /* 0x00018d00ff0d7b82 */ /* 0x000e240000000800 */
[----:B0-----:R-:W-:-:S05]  /*07b0*/  IADD3 R13, P0, R16, R13, RZ ;  /* 0x0000000d100d7210 */ /* 0x001fca0007f1e0ff */
[----:B------:R-:W-:-:S04]  /*07c0*/  IMAD.X R15, RZ, RZ, R17, P0 ;  /* 0x000000ffff0f7224 */ /* 0x000fc800000e0611 */
[----:B------:R-:W-:-:S04]  /*07d0*/  IMAD.WIDE.U32 R8, R15, R20, RZ ;  /* 0x000000140f087225 */ /* 0x000fc800078e00ff */
[----:B------:R-:W-:-:S04]  /*07e0*/  IMAD.WIDE.U32 R10, P0, R13, R21, R8 ;  /* 0x000000150d0a7225 */ /* 0x000fc80007800008 */
[----:B------:R-:W-:-:S04]  /*07f0*/  IMAD.WIDE.U32 R8, R13, R20, RZ ;  /* 0x000000140d087225 */ /* 0x000fc800078e00ff */
[----:B------:R-:W-:Y:S01]  /*0800*/  IMAD.X R13, RZ, RZ, RZ, P0 ;  /* 0x000000ffff0d7224 */ /* 0x000fe200000e06ff */
[----:B------:R-:W-:Y:S01]  /*0810*/  IADD3 RZ, P0, R9, R10, RZ ;  /* 0x0000000a09ff7210 */ /* 0x000fe20007f1e0ff */
[----:B------:R-:W-:-:S04]  /*0820*/  IMAD.MOV.U32 R12, RZ, RZ, R11 ;  /* 0x000000ffff0c7224 */ /* 0x000fc800078e000b */
[----:B------:R-:W-:-:S08]  /*0830*/  IMAD.WIDE.U32.X R8, R15, R21, R12, P0 ;  /* 0x000000150f087225 */ /* 0x000fd000000e040c */
.L_x_5:
[-CC-:B------:R-:W-:Y:S01]  /*0840*/  SHF.R.U64 R25, R8, R0.reuse, R9.reuse ;  /* 0x0000000008197219 */ /* 0x180fe20000001209 */
[----:B------:R-:W0:Y:S01]  /*0850*/  LDC R12, c[0x0][0x618] ;  /* 0x00018600ff0c7b82 */ /* 0x000e220000000800 */
[----:B------:R-:W-:Y:S01]  /*0860*/  SHF.R.U32.HI R7, RZ, R0, R9 ;  /* 0x00000000ff077219 */ /* 0x000fe20000011609 */
[----:B------:R-:W-:Y:S01]  /*0870*/  ULDC UR4, c[0x0][0x150] ;  /* 0x0000540000047ab9 */ /* 0x000fe20000000800 */
[----:B------:R-:W-:Y:S02]  /*0880*/  IADD3 R11, P0, RZ, -R25, RZ ;  /* 0x80000019ff0b7210 */ /* 0x000fe40007f1e0ff */
[----:B------:R-:W-:Y:S02]  /*0890*/  I2FP.F32.U32 R0, R6 ;  /* 0x0000000600007245 */ /* 0x000fe40000201000 */
[----:B------:R-:W-:Y:S01]  /*08a0*/  IADD3.X R13, RZ, ~R7, RZ, P0, !PT ;  /* 0x80000007ff0d7210 */ /* 0x000fe200007fe4ff */
[----:B------:R-:W1:Y:S01]  /*08b0*/  LDC.64 R30, c[0x0][0x640] ;  /* 0x00019000ff1e7b82 */ /* 0x000e620000000a00 */
[----:B------:R-:W-:-:S04]  /*08c0*/  IMAD.WIDE.U32 R8, R11, R22, R16 ;  /* 0x000000160b087225 */ /* 0x000fc800078e0010 */
[----:B------:R-:W-:Y:S01]  /*08d0*/  FMUL R0, R0, UR4 ;  /* 0x0000000400007c20 */ /* 0x000fe20008400000 */
[----:B------:R-:W-:Y:S01]  /*08e0*/  ULDC UR4, c[0x0][0x154] ;  /* 0x0000550000047ab9 */ /* 0x000fe20000000800 */
[----:B------:R-:W-:Y:S01]  /*08f0*/  IMAD R10, R13, R22, RZ ;  /* 0x000000160d0a7224 */ /* 0x000fe200078e02ff */
[----:B------:R-:W2:Y:S03]  /*0900*/  LDC R7, c[0x0][0x144] ;  /* 0x00005100ff077b82 */ /* 0x000ea60000000800 */
[----:B------:R-:W-:Y:S01]  /*0910*/  IMAD R11, R11, R23, R10 ;  /* 0x000000170b0b7224 */ /* 0x000fe200078e020a */
[----:B------:R-:W3:Y:S03]  /*0920*/  F2I.U32.TRUNC.NTZ R0, R0 ;  /* 0x0000000000007305 */ /* 0x000ee6000020f000 */
[----:B------:R-:W-:-:S02]  /*0930*/  IMAD.IADD R9, R9, 0x1, R11 ;  /* 0x0000000109097824 */ /* 0x000fc400078e020b */
[----:B------:R-:W-:Y:S01]  /*0940*/  IMAD.MOV.U32 R11, RZ, RZ, -0x1 ;  /* 0xffffffffff0b7424 */ /* 0x000fe200078e00ff */
[----:B------:R-:W4:Y:S02]  /*0950*/  LDC R24, c[0x0][0x608] ;  /* 0x00018200ff187b82 */ /* 0x000f240000000800 */
[-CC-:B0-----:R-:W-:Y:S02]  /*0960*/  SHF.R.U64 R22, R8, R12.reuse, R9.reuse ;  /* 0x0000000c08167219 */ /* 0x181fe40000001209 */
[----:B------:R-:W-:Y:S02]  /*0970*/  I2FP.F32.U32 R8, R5 ;  /* 0x0000000500087245 */ /* 0x000fe40000201000 */
[----:B------:R-:W-:Y:S02]  /*0980*/  SHF.R.U32.HI R9, RZ, R12, R9 ;  /* 0x0000000cff097219 */ /* 0x000fe40000011609 */
[----:B------:R-:W0:Y:S01]  /*0990*/  LDC R28, c[0x0][0x658] ;  /* 0x00019600ff1c7b82 */ /* 0x000e220000000800 */
[----:B-1----:R-:W-:Y:S01]  /*09a0*/  ISETP.NE.U32.AND P0, PT, R30, RZ, PT ;  /* 0x000000ff1e00720c */ /* 0x002fe20003f05070 */
[----:B------:R-:W-:Y:S01]  /*09b0*/  FMUL R8, R8, UR4 ;  /* 0x0000000408087c20 */ /* 0x000fe20008400000 */
[----:B---3--:R-:W-:-:S02]  /*09c0*/  IMAD.MOV R10, RZ, RZ, -R0 ;  /* 0x000000ffff0a7224 */ /* 0x008fc400078e0a00 */
[----:B------:R-:W-:Y:S01]  /*09d0*/  ISETP.NE.AND.EX P0, PT, R31, RZ, PT, P0 ;  /* 0x000000ff1f00720c */ /* 0x000fe20003f05300 */
[----:B------:R1:W3:Y:S02]  /*09e0*/  F2I.U32.TRUNC.NTZ R15, R8 ;  /* 0x00000008000f7305 */ /* 0x0002e4000020f000 */
[----:B------:R-:W1:Y:S01]  /*09f0*/  LDC R20, c[0x0][0x148] ;  /* 0x00005200ff147b82 */ /* 0x000e620000000800 */
[----:B--2---:R-:W-:-:S07]  /*0a00*/  IMAD R0, R7, R10, R6 ;  /* 0x0000000a07007224 */ /* 0x004fce00078e0206 */
[----:B------:R-:W2:Y:S01]  /*0a10*/  LDC R26, c[0x0][0x600] ;  /* 0x00018000ff1a7b82 */ /* 0x000ea20000000800 */
[-CC-:B----4-:R-:W-:Y:S02]  /*0a20*/  SHF.R.U64 R32, R22, R24.reuse, R9.reuse ;  /* 0x0000001816207219 */ /* 0x190fe40000001209 */
[----:B------:R-:W-:Y:S01]  /*0a30*/  SHF.R.U32.HI R7, RZ, R24, R9 ;  /* 0x00000018ff077219 */ /* 0x000fe20000011609 */
[----:B------:R-:W-:-:S04]  /*0a40*/  IMAD.MOV.U32 R9, RZ, RZ, 0x1 ;  /* 0x00000001ff097424 */ /* 0x000fc800078e00ff */
[----:B------:R-:W4:Y:S01]  /*0a50*/  LDC R21, c[0x0][0x648] ;  /* 0x00019200ff157b82 */ /* 0x000f220000000800 */
[-C--:B0-----:R-:W-:Y:S02]  /*0a60*/  SHF.L.U32 R6, R11, R28.reuse, RZ ;  /* 0x0000001c0b067219 */ /* 0x081fe400000006ff */
[--C-:B------:R-:W-:Y:S02]  /*0a70*/  SHF.R.U64 R24, R32, R28, R7.reuse ;  /* 0x0000001c20187219 */ /* 0x100fe40000001207 */
[----:B------:R-:W-:Y:S02]  /*0a80*/  LOP3.LUT R13, RZ, R6, RZ, 0x33, !PT ;  /* 0x00000006ff0d7212 */ /* 0x000fe400078e33ff */
[-C--:B------:R-:W-:Y:S01]  /*0a90*/  SHF.R.U32.HI R7, RZ, R28.reuse, R7 ;  /* 0x0000001cff077219 */ /* 0x080fe20000011607 */
[----:B------:R-:W0:Y:S01]  /*0aa0*/  LDC R23, c[0x0][0x638] ;  /* 0x00018e00ff177b82 */ /* 0x000e220000000800 */
[----:B------:R-:W-:Y:S01]  /*0ab0*/  SHF.L.U32 R12, R9, R28, RZ ;  /* 0x0000001c090c7219 */ /* 0x000fe200000006ff */
[----:B------:R-:W-:-:S06]  /*0ac0*/  IMAD.MOV.U32 R6, RZ, RZ, R24 ;  /* 0x000000ffff067224 */ /* 0x000fcc00078e0018 */
[----:B------:R-:W0:Y:S01]  /*0ad0*/  LDC R113, c[0x0][0x610] ;  /* 0x00018400ff717b82 */ /* 0x000e220000000800 */
[----:B-1-3--:R-:W-:Y:S05]  /*0ae0*/  @!P0 BRA `(.L_x_6) ;  /* 0x0000000000288947 */ /* 0x00afea0003800000 */
[----:B------:R-:W1:Y:S02]  /*0af0*/  LDC R11, c[0x0][0x64c] ;  /* 0x00019300ff0b7b82 */ /* 0x000e640000000800 */
[----:B-1----:R-:W-:-:S05]  /*0b00*/  IADD3 R11, P0, R24, R11, RZ ;  /* 0x0000000b180b7210 */ /* 0x002fca0007f1e0ff */
[----:B------:R-:W-:-:S04]  /*0b10*/  IMAD.X R19, RZ, RZ, R7, P0 ;  /* 0x000000ffff137224 */ /* 0x000fc800000e0607 */
[----:B------:R-:W-:-:S04]  /*0b20*/  IMAD.WIDE.U32 R6, R19, R30, RZ ;  /* 0x0000001e13067225 */ /* 0x000fc800078e00ff */
[----:B------:R-:W-:-:S04]  /*0b30*/  IMAD.WIDE.U32 R8, P0, R11, R31, R6 ;  /* 0x0000001f0b087225 */ /* 0x000fc80007800006 */
[----:B------:R-:W-:Y:S01]  /*0b40*/  IMAD.WIDE.U32 R6, R11, R30, RZ ;  /* 0x0000001e0b067225 */ /* 0x000fe200078e00ff */
[----:B------:R-:W-:-:S03]  /*0b50*/  MOV R10, R9 ;  /* 0x00000009000a7202 */ /* 0x000fc60000000f00 */
[----:B------:R-:W-:Y:S01]  /*0b60*/  IMAD.X R11, RZ, RZ, RZ, P0 ;  /* 0x000000ffff0b7224 */ /* 0x000fe200000e06ff */
[----:B------:R-:W-:-:S05]  /*0b70*/  IADD3 RZ, P0, R7, R8, RZ ;  /* 0x0000000807ff7210 */ /* 0x000fca0007f1e0ff */
[----:B------:R-:W-:-:S08]  /*0b80*/  IMAD.WIDE.U32.X R6, R19, R31, R10, P0 ;  /* 0x0000001f13067225 */ /* 0x000fd000000e040a */
.L_x_6:
[----:B----4-:R-:W-:Y:S01]  /*0b90*/  SHF.R.U64 R6, R6, R21, R7 ;  /* 0x0000001506067219 */ /* 0x010fe20000001207 */
[----:B--2---:R-:W-:Y:S01]  /*0ba0*/  VIADD R7, R26, 0xffffffff ;  /* 0xffffffff1a077836 */ /* 0x004fe20000000000 */
[----:B------:R-:W-:Y:S01]  /*0bb0*/  LOP3.LUT R13, R32, R13, RZ, 0xc0, !PT ;  /* 0x0000000d200d7212 */ /* 0x000fe200078ec0ff */
[----:B------:R-:W-:Y:S02]  /*0bc0*/  IMAD.MOV R15, RZ, RZ, -R15 ;  /* 0x000000ffff0f7224 */ /* 0x000fe400078e0a0f */
[----:B------:R-:W-:Y:S02]  /*0bd0*/  IMAD.MOV R8, RZ, RZ, -R6 ;  /* 0x000000ffff087224 */ /* 0x000fe400078e0a06 */
[----:B------:R-:W-:Y:S01]  /*0be0*/  IMAD R13, R12, R6, R13 ;  /* 0x000000060c0d7224 */ /* 0x000fe200078e020d */
[----:B------:R-:W-:Y:S01]  /*0bf0*/  LOP3.LUT R6, R22, R7, RZ, 0xc0, !PT ;  /* 0x0000000716067212 */ /* 0x000fe200078ec0ff */
[----:B------:R-:W-:Y:S02]  /*0c00*/  @P3 IMAD R0, R20, R15, R5 ;  /* 0x0000000f14003224 */ /* 0x000fe400078e0205 */
[----:B0-----:R-:W-:-:S02]  /*0c10*/  IMAD R5, R8, R23, R24 ;  /* 0x0000001708057224 */ /* 0x001fc400078e0218 */
[----:B------:R-:W-:Y:S02]  /*0c20*/  IMAD R113, R13, R113, R0 ;  /* 0x000000710d717224 */ /* 0x000fe400078e0200 */
[----:B------:R-:W-:Y:S02]  /*0c30*/  IMAD R6, R5, R26, R6 ;  /* 0x0000001a05067224 */ /* 0x000fe400078e0206 */
[----:B------:R-:W-:Y:S02]  /*0c40*/  IMAD.MOV.U32 R0, RZ, RZ, 0x1 ;  /* 0x00000001ff007424 */ /* 0x000fe400078e00ff */
[----:B------:R-:W-:Y:S01]  /*0c50*/  IMAD.MOV.U32 R19, RZ, RZ, R25 ;  /* 0x000000ffff137224 */ /* 0x000fe200078e0019 */
[----:B------:R-:W-:Y:S02]  /*0c60*/  SEL R101, R6, R113, !P3 ;  /* 0x0000007106657207 */ /* 0x000fe40005800000 */
[----:B------:R-:W-:-:S07]  /*0c70*/  SEL R113, R113, R6, !P3 ;  /* 0x0000000671717207 */ /* 0x000fce0005800000 */
.L_x_4:
[----:B------:R-:W-:-:S08]  /*0c80*/  NOP ;  /* 0x0000000000007918 */ /* 0x000fd00000000000 */
[----:B------:R-:W0:Y:S02]  /*0c90*/  USETMAXREG.TRY_ALLOC.CTAPOOL UP0, 0xe8 ;  /* 0x000000e8000079c8 */ /* 0x000e240008000600 */
[----:B0-----:R-:W-:-:S13]  /*0ca0*/  PLOP3.LUT P0, PT, PT, PT, UP0, 0x80, 0x0 ;  /* 0x000000000000781c */ /* 0x001fda0003f0f008 */
[----:B------:R-:W-:Y:S05]  /*0cb0*/  @!P0 BRA `(.L_x_4) ;  /* 0xfffffffc00f08947 */ /* 0x000fea000383ffff */
[----:B------:R-:W-:Y:S01]  /*0cc0*/  ULDC.64 UR4, c[0x0][0x598] ;  /* 0x0001660000047ab9 */ /* 0x000fe20000000a00 */
[----:B------:R-:W-:Y:S01]  /*0cd0*/  ULDC.64 UR44, c[0x0][0x208] ;  /* 0x00008200002c7ab9 */ /* 0x000fe20000000a00 */
[----:B------:R-:W-:-:S04]  /*0ce0*/  ISETP.NE.U32.AND P0, PT, RZ, UR4, PT ;  /* 0x00000004ff007c0c */ /* 0x000fc8000bf05070 */
[----:B------:R-:W-:-:S13]  /*0cf0*/  ISETP.NE.AND.EX P0, PT, RZ, UR5, PT, P0 ;  /* 0x00000005ff007c0c */ /* 0x000fda000bf05300 */
[----:B------:R-:W-:Y:S05]  /*0d00*/  @!P0 BRA `(.L_x_7) ;  /* 0x00000000001c8947 */ /* 0x000fea0003800000 */
[----:B------:R-:W0:Y:S02]  /*0d10*/  LDC.64 R6, c[0x0][0x598] ;  /* 0x00016600ff067b82 */ /* 0x000e240000000a00 */
[----:B0-----:R-:W2:Y:S02]  /*0d20*/  LDG.E.64 R6, desc[UR44][R6.64] ;  /* 0x0000002c06067981 */ /* 0x001ea4000c1e1b00 */
[----:B--2---:R-:W-:-:S04]  /*0d30*/  ISETP.NE.U32.AND P0, PT, R6, RZ, PT ;  /* 0x000000ff0600720c */ /* 0x004fc80003f05070 */
[----:B------:R-:W-:-:S13]  /*0d40*/  ISETP.NE.AND.EX P0, PT, R7, RZ, PT, P0 ;  /* 0x000000ff0700720c */ /* 0x000fda0003f05300 */
[----:B------:R-:W-:Y:S05]  /*0d50*/  @!P0 BRA `(.L_x_7) ;  /* 0x0000000000088947 */ /* 0x000fea0003800000 */
[----:B------:R0:W5:Y:S01]  /*0d60*/  LD.E R88, desc[UR44][R6.64] ;  /* 0x0000002c06587980 */ /* 0x000162000c101900 */
[----:B------:R-:W-:Y:S05]  /*0d70*/  BRA `(.L_x_8) ;  /* 0x0000000000247947 */ /* 0x000fea0003800000 */
.L_x_7:
[----:B------:R-:W-:Y:S02]  /*0d80*/  ULDC.64 UR4, c[0x0][0x588] ;  /* 0x0001620000047ab9 */ /* 0x000fe40000000a00 */
[----:B------:R-:W-:-:S04]  /*0d90*/  ISETP.NE.U32.AND P0, PT, RZ, UR4, PT ;  /* 0x00000004ff007c0c */ /* 0x000fc8000bf05070 */
[----:B------:R-:W-:-:S13]  /*0da0*/  ISETP.NE.AND.EX P0, PT, RZ, UR5, PT, P0 ;  /* 0x00000005ff007c0c */ /* 0x000fda000bf05300 */
[----:B------:R-:W-:Y:S05]  /*0db0*/  @!P0 BRA `(.L_x_9) ;  /* 0x00000000000c8947 */ /* 0x000fea0003800000 */
[----:B------:R-:W0:Y:S02]  /*0dc0*/  LDC.64 R88, c[0x0][0x588] ;  /* 0x00016200ff587b82 */ /* 0x000e240000000a00 */
[----:B0-----:R1:W5:Y:S01]  /*0dd0*/  LDG.E R88, desc[UR44][R88.64] ;  /* 0x0000002c58587981 */ /* 0x001362000c1e1900 */
[----:B------:R-:W-:Y:S05]  /*0de0*/  BRA `(.L_x_8) ;  /* 0x0000000000087947 */ /* 0x000fea0003800000 */
.L_x_9:
[----:B------:R-:W-:Y:S02]  /*0df0*/  ULDC UR4, c[0x0][0x580] ;  /* 0x0001600000047ab9 */ /* 0x000fe40000000800 */
[----:B------:R-:W-:-:S07]  /*0e00*/  IMAD.U32 R88, RZ, RZ, UR4 ;  /* 0x00000004ff587e24 */ /* 0x000fce000f8e00ff */
.L_x_8:
[----:B------:R-:W-:Y:S02]  /*0e10*/  ULDC.64 UR4, c[0x0][0x5a0] ;  /* 0x0001680000047ab9 */ /* 0x000fe40000000a00 */
[----:B------:R-:W-:-:S04]  /*0e20*/  ISETP.NE.U32.AND P0, PT, RZ, UR4, PT ;  /* 0x00000004ff007c0c */ /* 0x000fc8000bf05070 */
[----:B------:R-:W-:-:S13]  /*0e30*/  ISETP.NE.AND.EX P0, PT, RZ, UR5, PT, P0 ;  /* 0x00000005ff007c0c */ /* 0x000fda000bf05300 */
[----:B------:R-:W-:Y:S05]  /*0e40*/  @!P0 BRA `(.L_x_10) ;  /* 0x00000000001c8947 */ /* 0x000fea0003800000 */
[----:B0-----:R-:W0:Y:S02]  /*0e50*/  LDC.64 R6, c[0x0][0x5a0] ;  /* 0x00016800ff067b82 */ /* 0x001e240000000a00 */
[----:B0-----:R-:W2:Y:S02]  /*0e60*/  LDG.E.64 R6, desc[UR44][R6.64] ;  /* 0x0000002c06067981 */ /* 0x001ea4000c1e1b00 */
[----:B--2---:R-:W-:-:S04]  /*0e70*/  ISETP.NE.U32.AND P0, PT, R6, RZ, PT ;  /* 0x000000ff0600720c */ /* 0x004fc80003f05070 */
[----:B------:R-:W-:-:S13]  /*0e80*/  ISETP.NE.AND.EX P0, PT, R7, RZ, PT, P0 ;  /* 0x000000ff0700720c */ /* 0x000fda0003f05300 */
[----:B------:R-:W-:Y:S05]  /*0e90*/  @!P0 BRA `(.L_x_10) ;  /* 0x0000000000088947 */ /* 0x000fea0003800000 */
[----:B-1----:R0:W5:Y:S01]  /*0ea0*/  LD.E R89, desc[UR44][R6.64] ;  /* 0x0000002c06597980 */ /* 0x002162000c101900 */
[----:B------:R-:W-:Y:S05]  /*0eb0*/  BRA `(.L_x_11) ;  /* 0x0000000000247947 */ /* 0x000fea0003800000 */
.L_x_10:
[----:B------:R-:W-:Y:S02]  /*0ec0*/  ULDC.64 UR4, c[0x0][0x590] ;  /* 0x0001640000047ab9 */ /* 0x000fe40000000a00 */
[----:B------:R-:W-:-:S04]  /*0ed0*/  ISETP.NE.U32.AND P0, PT, RZ, UR4, PT ;  /* 0x00000004ff007c0c */ /* 0x000fc8000bf05070 */
[----:B------:R-:W-:-:S13]  /*0ee0*/  ISETP.NE.AND.EX P0, PT, RZ, UR5, PT, P0 ;  /* 0x00000005ff007c0c */ /* 0x000fda000bf05300 */
[----:B------:R-:W-:Y:S05]  /*0ef0*/  @!P0 BRA `(.L_x_12) ;  /* 0x00000000000c8947 */ /* 0x000fea0003800000 */
[----:B0-----:R-:W1:Y:S02]  /*0f00*/  LDC.64 R6, c[0x0][0x590] ;  /* 0x00016400ff067b82 */ /* 0x001e640000000a00 */
[----:B-1----:R1:W5:Y:S01]  /*0f10*/  LDG.E R89, desc[UR44][R6.64] ;  /* 0x0000002c06597981 */ /* 0x002362000c1e1900 */
[----:B------:R-:W-:Y:S05]  /*0f20*/  BRA `(.L_x_11) ;  /* 0x0000000000087947 */ /* 0x000fea0003800000 */
.L_x_12:
[----:B------:R-:W-:Y:S02]  /*0f30*/  ULDC UR4, c[0x0][0x584] ;  /* 0x0001610000047ab9 */ /* 0x000fe40000000800 */
[----:B-1----:R-:W-:-:S07]  /*0f40*/  IMAD.U32 R89, RZ, RZ, UR4 ;  /* 0x00000004ff597e24 */ /* 0x002fce000f8e00ff */
.L_x_11:
[----:B------:R-:W-:-:S13]  /*0f50*/  LOP3.LUT P0, RZ, R0, 0xff, RZ, 0xc0, !PT ;  /* 0x000000ff00ff7812 */ /* 0x000fda000780c0ff */
[----:B------:R-:W-:Y:S05]  /*0f60*/  @!P0 EXIT ;  /* 0x000000000000894d */ /* 0x000fea0003800000 */
[----:B------:R-:W2:Y:S01]  /*0f70*/  LDC R94, c[0x0][0x658] ;  /* 0x00019600ff5e7b82 */ /* 0x000ea20000000800 */
[----:B------:R-:W-:Y:S01]  /*0f80*/  ULDC.64 UR6, c[0x0][0x288] ;  /* 0x0000a20000067ab9 */ /* 0x000fe20000000a00 */
[----:B------:R-:W-:Y:S01]  /*0f90*/  LOP3.LUT R14, R14, 0x1, RZ, 0xc0, !PT ;  /* 0x000000010e0e7812 */ /* 0x000fe200078ec0ff */
[----:B------:R-:W-:Y:S01]  /*0fa0*/  UIADD3 UR4, UR7, 0x7f, URZ ;  /* 0x0000007f07047890 */ /* 0x000fe2000fffe03f */
[----:B------:R-:W-:Y:S01]  /*0fb0*/  SHF.R.U32.HI R0, RZ, 0x2, R3 ;  /* 0x00000002ff007819 */ /* 0x000fe20000011603 */
[----:B01----:R-:W-:Y:S01]  /*0fc0*/  IMAD.MOV.U32 R7, RZ, RZ, -0x1 ;  /* 0xffffffffff077424 */ /* 0x003fe200078e00ff */
[----:B------:R-:W-:Y:S01]  /*0fd0*/  SHF.R.U32.HI R4, RZ, 0x1, R4 ;  /* 0x00000001ff047819 */ /* 0x000fe20000011604 */
[----:B------:R-:W-:Y:S01]  /*0fe0*/  USHF.R.S32.HI UR5, URZ, 0x1f, UR4 ;  /* 0x0000001f3f057899 */ /* 0x000fe20008011404 */
[----:B------:R-:W0:Y:S01]  /*0ff0*/  LDC.64 R90, c[0x0][0x5c8] ;  /* 0x00017200ff5a7b82 */ /* 0x000e220000000a00 */
[----:B------:R-:W-:Y:S01]  /*1000*/  IMAD.SHL.U32 R5, R14, 0x40, RZ ;  /* 0x000000400e057824 */ /* 0x000fe200078e00ff */
[----:B------:R-:W-:Y:S01]  /*1010*/  LOP3.LUT R0, R0, 0x7, RZ, 0xc0, !PT ;  /* 0x0000000700007812 */ /* 0x000fe200078ec0ff */
[----:B------:R-:W-:Y:S01]  /*1020*/  ULEA.HI UR5, UR5, UR4, URZ, 0x7 ;  /* 0x0000000405057291 */ /* 0x000fe2000f8f383f */
[----:B------:R-:W-:Y:S01]  /*1030*/  LOP3.LUT R23, R4, 0x30, RZ, 0xc0, !PT ;  /* 0x0000003004177812 */ /* 0x000fe200078ec0ff */
[----:B------:R-:W-:Y:S01]  /*1040*/  IMAD.MOV.U32 R9, RZ, RZ, 0x1 ;  /* 0x00000001ff097424 */ /* 0x000fe200078e00ff */
[--C-:B------:R-:W-:Y:S01]  /*1050*/  LOP3.LUT R22, R5, 0x40, R0.reuse, 0xe2, !PT ;  /* 0x0000004005167812 */ /* 0x100fe200078ee200 */
[----:B------:R-:W-:Y:S01]  /*1060*/  USHF.R.S32.HI UR41, URZ, 0x7, UR5 ;  /* 0x000000073f297899 */ /* 0x000fe20008011405 */
[----:B------:R-:W1:Y:S01]  /*1070*/  LDC R98, c[0x0][0x600] ;  /* 0x00018000ff627b82 */ /* 0x000e620000000800 */
[-C--:B------:R-:W-:Y:S01]  /*1080*/  IADD3 R5, RZ, -R23.reuse, -R0 ;  /* 0x80000017ff057210 */ /* 0x080fe20007ffe800 */
[----:B------:R-:W-:Y:S01]  /*1090*/  ULDC UR4, c[0x0][0x284] ;  /* 0x0000a10000047ab9 */ /* 0x000fe20000000800 */
[----:B------:R-:W-:Y:S01]  /*10a0*/  MOV R6, UR6 ;  /* 0x0000000600067c02 */ /* 0x000fe20008000f00 */
[----:B------:R-:W-:Y:S01]  /*10b0*/  UISETP.LT.AND UP0, UPT, UR41, 0x1, UPT ;  /* 0x000000012900788c */ /* 0x000fe2000bf01270 */
[C---:B------:R-:W-:Y:S01]  /*10c0*/  LOP3.LUT R95, R3.reuse, 0x3, RZ, 0xc0, !PT ;  /* 0x00000003035f7812 */ /* 0x040fe200078ec0ff */
[----:B------:R-:W-:Y:S01]  /*10d0*/  IMAD R5, R14, -0x40, R5 ;  /* 0xffffffc00e057824 */ /* 0x000fe200078e0205 */
[----:B------:R-:W-:Y:S01]  /*10e0*/  LOP3.LUT R97, R3, 0x80, RZ, 0xc0, !PT ;  /* 0x0000008003617812 */ /* 0x000fe200078ec0ff */
[----:B------:R-:W-:Y:S01]  /*10f0*/  USEL UR42, UR41, 0x1, UP0 ;  /* 0x00000001292a7887 */ /* 0x000fe20008000000 */
[-C--:B--2---:R-:W-:Y:S01]  /*1100*/  SHF.L.U32 R7, R7, R94.reuse, RZ ;  /* 0x0000005e07077219 */ /* 0x084fe200000006ff */
[----:B------:R-:W-:Y:S01]  /*1110*/  IMAD R95, R95, -0x2, R6 ;  /* 0xfffffffe5f5f7824 */ /* 0x000fe200078e0206 */
[----:B------:R-:W-:Y:S01]  /*1120*/  LOP3.LUT R22, R22, R23, RZ, 0xfc, !PT ;  /* 0x0000001716167212 */ /* 0x000fe200078efcff */
[----:B------:R-:W-:Y:S01]  /*1130*/  IMAD.SHL.U32 R96, R3, 0x2, RZ ;  /* 0x0000000203607824 */ /* 0x000fe200078e00ff */
[----:B------:R-:W-:Y:S01]  /*1140*/  SHF.L.U32 R94, R9, R94, RZ ;  /* 0x0000005e095e7219 */ /* 0x000fe200000006ff */
[----:B------:R-:W-:Y:S01]  /*1150*/  IMAD.MOV.U32 R23, RZ, RZ, RZ ;  /* 0x000000ffff177224 */ /* 0x000fe200078e00ff */
[----:B------:R-:W-:Y:S01]  /*1160*/  LOP3.LUT R116, R18, 0x1, RZ, 0xfc, !PT ;  /* 0x0000000112747812 */ /* 0x000fe200078efcff */
[----:B------:R-:W-:Y:S01]  /*1170*/  UIADD3 UR42, UR41, -UR42, URZ ;  /* 0x8000002a292a7290 */ /* 0x000fe2000fffe03f */
[C-C-:B0-----:R-:W-:Y:S01]  /*1180*/  SHF.L.U64.HI R92, R90.reuse, 0x7, R91.reuse ;  /* 0x000000075a5c7819 */ /* 0x141fe2000001025b */
[----:B------:R-:W-:Y:S01]  /*1190*/  UMOV UR36, URZ ;  /* 0x0000003f00247c82 */ /* 0x000fe20008000000 */
[C---:B------:R-:W-:Y:S01]  /*11a0*/  SHF.L.U64.HI R93, R90.reuse, 0x3, R91 ;  /* 0x000000035a5d7819 */ /* 0x040fe2000001025b */
[C---:B------:R-:W-:Y:S01]  /*11b0*/  IMAD.SHL.U32 R91, R90.reuse, 0x80, RZ ;  /* 0x000000805a5b7824 */ /* 0x040fe200078e00ff */
[----:B------:R-:W-:Y:S01]  /*11c0*/  SHF.R.U32.HI R97, RZ, 0x7, R97 ;  /* 0x00000007ff617819 */ /* 0x000fe20000011661 */
[----:B------:R-:W-:Y:S01]  /*11d0*/  IMAD.SHL.U32 R90, R90, 0x8, RZ ;  /* 0x000000085a5a7824 */ /* 0x000fe200078e00ff */
[----:B------:R-:W-:Y:S01]  /*11e0*/  LOP3.LUT R99, RZ, R7, RZ, 0x33, !PT ;  /* 0x00000007ff637212 */ /* 0x000fe200078e33ff */
[----:B-1----:R-:W-:Y:S01]  /*11f0*/  VIADD R98, R98, 0xffffffff ;  /* 0xffffffff62627836 */ /* 0x002fe20000000000 */
[----:B------:R-:W-:Y:S01]  /*1200*/  IADD3 R100, R5, UR4, RZ ;  /* 0x0000000405647c10 */ /* 0x000fe2000fffe0ff */
[----:B------:R-:W-:-:S06]  /*1210*/  UMOV UR40, URZ ;  /* 0x0000003f00287c82 */ /* 0x000fcc0008000000 */
.L_x_156:
[----:B0-----:R-:W0:Y:S01]  /*1220*/  SHFL.IDX PT, R0, R97, RZ, 0x1f ;  /* 0x00001fff61007589 */ /* 0x001e2200000e0000 */
[----:B-1----:R-:W1:Y:S01]  /*1230*/  S2UR UR7, SR_CgaCtaId ;  /* 0x00000000000779c3 */ /* 0x002e620000008800 */
[----:B------:R-:W-:Y:S01]  /*1240*/  UMOV UR6, 0x400 ;  /* 0x0000040000067882 */ /* 0x000fe20000000000 */
[----:B0-----:R-:W-:Y:S01]  /*1250*/  R2UR UR4, R0 ;  /* 0x00000000000472ca */ /* 0x001fe200000e0000 */
[----:B-1----:R-:W-:-:S12]  /*1260*/  ULEA UR46, UR7, UR6, 0x18 ;  /* 0x00000006072e7291 */ /* 0x002fd8000f8ec03f */
[----:B------:R-:W-:-:S04]  /*1270*/  ULEA.HI UR5, UR4, UR4, URZ, 0x1 ;  /* 0x0000000404057291 */ /* 0x000fc8000f8f083f */
[----:B------:R-:W-:-:S04]  /*1280*/  ULOP3.LUT UR5, UR5, 0x7fffe, URZ, 0xc0, !UPT ;  /* 0x0007fffe05057892 */ /* 0x000fc8000f8ec03f */
[----:B------:R-:W-:-:S03]  /*1290*/  UIADD3 UR5, UR4, -UR5, URZ ;  /* 0x8000000504057290 */ /* 0x000fc6000fffe03f */
[----:B------:R-:W-:Y:S01]  /*12a0*/  ULDC UR4, c[0x0][0x28c] ;  /* 0x0000a30000047ab9 */ /* 0x000fe20000000800 */
[----:B------:R-:W-:Y:S01]  /*12b0*/  ULEA UR5, UR5, UR46, 0xd ;  /* 0x0000002e05057291 */ /* 0x000fe2000f8e683f */
[----:B------:R-:W-:-:S03]  /*12c0*/  ISETP.LT.AND P0, PT, RZ, UR4, PT ;  /* 0x00000004ff007c0c */ /* 0x000fc6000bf01270 */
[----:B------:R-:W-:-:S04]  /*12d0*/  UIADD3 UR5, UR5, 0x100, URZ ;  /* 0x0000010005057890 */ /* 0x000fc8000fffe03f */
[----:B------:R-:W-:-:S04]  /*12e0*/  USHF.R.U32.HI UR5, URZ, 0x4, UR5 ;  /* 0x000000043f057899 */ /* 0x000fc80008011605 */
[----:B------:R-:W-:-:S04]  /*12f0*/  ULOP3.LUT UR5, UR5, 0x3fff, URZ, 0xc0, !UPT ;  /* 0x00003fff05057892 */ /* 0x000fc8000f8ec03f */
[----:B------:R-:W-:Y:S01]  /*1300*/  ULOP3.LUT UR43, UR5, 0x10000, URZ, 0xfc, !UPT ;  /* 0x00010000052b7892 */ /* 0x000fe2000f8efc3f */
[----:B--234-:R-:W-:Y:S11]  /*1310*/  @P0 BRA `(.L_x_13) ;  /* 0x0000000000400947 */ /* 0x01cff60003800000 */
[----:B------:R-:W-:Y:S01]  /*1320*/  MOV R0, 0x0 ;  /* 0x0000000000007802 */ /* 0x000fe20000000f00 */
[----:B------:R-:W-:Y:S01]  /*1330*/  ULDC.64 UR4, c[0x4][0x68] ;  /* 0x01001a0000047ab9 */ /* 0x000fe20000000a00 */
[----:B------:R-:W-:Y:S01]  /*1340*/  ULDC.64 UR6, c[0x4][0x8] ;  /* 0x0100020000067ab9 */ /* 0x000fe20000000a00 */
[----:B------:R-:W-:Y:S01]  /*1350*/  IMAD.U32 R4, RZ, RZ, UR4 ;  /* 0x00000004ff047e24 */ /* 0x000fe2000f8e00ff */
[----:B------:R0:W1:Y:S01]  /*1360*/  LDC.64 R14, c[0x4][R0] ;  /* 0x01000000000e7b82 */ /* 0x0000620000000a00 */
[----:B------:R-:W-:Y:S01]  /*1370*/  IMAD.U32 R5, RZ, RZ, UR5 ;  /* 0x00000005ff057e24 */ /* 0x000fe2000f8e00ff */
[----:B------:R-:W-:Y:S01]  /*1380*/  ULDC.64 UR4, c[0x4][0x70] ;  /* 0x01001c0000047ab9 */ /* 0x000fe20000000a00 */
[----:B------:R-:W-:Y:S01]  /*1390*/  IMAD.U32 R10, RZ, RZ, UR6 ;  /* 0x00000006ff0a7e24 */ /* 0x000fe2000f8e00ff */
[----:B------:R-:W-:Y:S01]  /*13a0*/  MOV R8, 0x1e1 ;  /* 0x000001e100087802 */ /* 0x000fe20000000f00 */
[----:B------:R-:W-:Y:S02]  /*13b0*/  IMAD.U32 R6, RZ, RZ, UR4 ;  /* 0x00000004ff067e24 */ /* 0x000fe4000f8e00ff */
[----:B------:R-:W-:-:S02]  /*13c0*/  IMAD.U32 R7, RZ, RZ, UR5 ;  /* 0x00000005ff077e24 */ /* 0x000fc4000f8e00ff */
[----:B------:R-:W-:Y:S02]  /*13d0*/  IMAD.U32 R11, RZ, RZ, UR7 ;  /* 0x00000007ff0b7e24 */ /* 0x000fe4000f8e00ff */
[----:B------:R-:W-:Y:S02]  /*13e0*/  IMAD.MOV.U32 R12, RZ, RZ, 0x1 ;  /* 0x00000001ff0c7424 */ /* 0x000fe400078e00ff */
[----:B0-----:R-:W-:-:S07]  /*13f0*/  IMAD.MOV.U32 R13, RZ, RZ, RZ ;  /* 0x000000ffff0d7224 */ /* 0x001fce00078e00ff */
[----:B------:R-:W-:-:S07]  /*1400*/  LEPC R20, `(.L_x_13) ;  /* 0x000000001014794e */ /* 0x000fce0000000000 */
[----:B-1---5:R-:W-:Y:S05]  /*1410*/  CALL.ABS.NOINC R14 ;  /* 0x000000000e007343 */ /* 0x022fea0003c00000 */
.L_x_13:
[----:B------:R-:W-:-:S13]  /*1420*/  ISETP.NE.AND P0, PT, R116, 0x3, PT ;  /* 0x000000037400780c */ /* 0x000fda0003f05270 */
[----:B------:R-:W-:Y:S05]  /*1430*/  @!P0 BRA `(.L_x_14) ;  /* 0x0000000000048947 */ /* 0x000fea0003800000 */
[----:B------:R-:W-:Y:S01]  /*1440*/  BPT.TRAP 0x1 ;  /* 0x000000040000795c */ /* 0x000fe20000300000 */
.L_x_14:
[----:B------:R-:W-:Y:S02]  /*1450*/  IMAD.U32 R3, RZ, RZ, UR40 ;  /* 0x00000028ff037e24 */ /* 0x000fe4000f8e00ff */
[----:B------:R-:W-:-:S03]  /*1460*/  IMAD.U32 R0, RZ, RZ, UR36 ;  /* 0x00000024ff007e24 */ /* 0x000fc6000f8e00ff */
[----:B------:R-:W-:Y:S02]  /*1470*/  LEA R3, R3, UR46, 0x3 ;  /* 0x0000002e03037c11 */ /* 0x000fe4000f8e18ff */
[----:B------:R-:W-:-:S04]  /*1480*/  SHF.L.U32 R0, R0, 0x1f, RZ ;  /* 0x0000001f00007819 */ /* 0x000fc800000006ff */
[----:B------:R0:W1:Y:S01]  /*1490*/  SYNCS.PHASECHK.TRANS64.TRYWAIT P1, [R3+URZ], R0 ;  /* 0x00000000030075a7 */ /* 0x000062000802017f */
[----:B------:R-:W-:Y:S05]  /*14a0*/  @!P0 BRA `(.L_x_15) ;  /* 0x0000000000048947 */ /* 0x000fea0003800000 */
[----:B------:R-:W-:Y:S01]  /*14b0*/  BPT.TRAP 0x1 ;  /* 0x000000040000795c */ /* 0x000fe20000300000 */
.L_x_15:
[----:B------:R-:W-:-:S05]  /*14c0*/  IMAD.U32 R4, RZ, RZ, UR42 ;  /* 0x0000002aff047e24 */ /* 0x000fca000f8e00ff */
[----:B------:R-:W-:Y:S01]  /*14d0*/  ISETP.GE.AND P2, PT, R4, 0x1, PT ;  /* 0x000000010400780c */ /* 0x000fe20003f46270 */
[----:B-1----:R-:W-:-:S12]  /*14e0*/  @P1 BRA `(.L_x_16) ;  /* 0x0000000000081947 */ /* 0x002fd80003800000 */
[----:B------:R-:W1:Y:S02]  /*14f0*/  SYNCS.PHASECHK.TRANS64.TRYWAIT P1, [R3+URZ], R0 ;  /* 0x00000000030075a7 */ /* 0x000e64000802017f */
[----:B-1----:R-:W-:Y:S05]  /*1500*/  @!P1 BRA `(.L_x_17) ;  /* 0x0000007800e49947 */ /* 0x002fea0003800000 */
.L_x_16:
[----:B------:R-:W-:Y:S05]  /*1510*/  WARPSYNC.ALL ;  /* 0x0000000000007948 */ /* 0x000fea0003800000 */
[----:B------:R-:W-:Y:S01]  /*1520*/  UIADD3 UR4, UR46, 0xa0100, URZ ;  /* 0x000a01002e047890 */ /* 0x000fe2000fffe03f */
[----:B------:R-:W-:Y:S01]  /*1530*/  WARPGROUP.ARRIVE ;  /* 0x00000000000079c5 */ /* 0x000fe20000000000 */
[----:B------:R-:W-:Y:S02]  /*1540*/  ULEA UR6, UR40, UR43, 0xd ;  /* 0x0000002b28067291 */ /* 0x000fe4000f8e683f */
[----:B------:R-:W-:Y:S01]  /*1550*/  USHF.R.U32.HI UR4, URZ, 0x4, UR4 ;  /* 0x000000043f047899 */ /* 0x000fe20008011604 */
[----:B------:R-:W-:Y:S01]  /*1560*/  UMOV UR13, 0x40000040 ;  /* 0x40000040000d7882 */ /* 0x000fe20000000000 */
[----:B------:R-:W-:-:S02]  /*1570*/  UMOV UR15, 0x40000040 ;  /* 0x40000040000f7882 */ /* 0x000fc40000000000 */
[----:B------:R-:W-:Y:S01]  /*1580*/  ULOP3.LUT UR4, UR4, 0x3fff, URZ, 0xc0, !UPT ;  /* 0x00003fff04047892 */ /* 0x000fe2000f8ec03f */
[----:B------:R-:W-:Y:S01]  /*1590*/  UMOV UR12, UR6 ;  /* 0x00000006000c7c82 */ /* 0x000fe20008000000 */
[----:B------:R-:W-:Y:S02]  /*15a0*/  UIADD3 UR5, UR6, 0x400, URZ ;  /* 0x0000040006057890 */ /* 0x000fe4000fffe03f */
[----:B------:R-:W-:Y:S02]  /*15b0*/  ULOP3.LUT UR8, UR4, 0x10000, URZ, 0xfc, !UPT ;  /* 0x0001000004087892 */ /* 0x000fe4000f8efc3f */
[----:B------:R-:W-:Y:S02]  /*15c0*/  UIADD3 UR7, UR6, 0x1806, URZ ;  /* 0x0000180606077890 */ /* 0x000fe4000fffe03f */
[----:B------:R-:W-:Y:S02]  /*15d0*/  ULEA UR4, UR40, UR8, 0xb ;  /* 0x0000000828047291 */ /* 0x000fe4000f8e583f */
[----:B------:R-:W-:-:S02]  /*15e0*/  UIADD3 UR10, UR6, 0x1c06, URZ ;  /* 0x00001c06060a7890 */ /* 0x000fc4000fffe03f */
[----:B------:R-:W-:-:S03]  /*15f0*/  UIADD3 UR9, UR4, 0x606, URZ ;  /* 0x0000060604097890 */ /* 0x000fc6000fffe03f */
[----:B------:R-:W-:Y:S02]  /*1600*/  UMOV UR14, UR4 ;  /* 0x00000004000e7c82 */ /* 0x000fe40008000000 */
[----:B------:R-:W-:Y:S01]  /*1610*/  HGMMA.64x64x8.F32.TF32 R56, gdesc[UR12], RZ, !UPT, gsb0 ;  /* 0x04e000000c3879f0 */ /* 0x000fe2000c0028ff */
[----:B------:R-:W-:Y:S01]  /*1620*/  UMOV UR12, UR5 ;  /* 0x00000005000c7c82 */ /* 0x000fe20008000000 */
[----:B------:R-:W-:Y:S01]  /*1630*/  UMOV UR13, 0x40000040 ;  /* 0x40000040000d7882 */ /* 0x000fe20000000000 */
[----:B------:R-:W-:Y:S01]  /*1640*/  UIADD3 UR5, UR6, 0x402, URZ ;  /* 0x0000040206057890 */ /* 0x000fe2000fffe03f */
[----:B------:R-:W-:Y:S02]  /*1650*/  WARPGROUP.DEPBAR.LE gsb0, 0x0 ;  /* 0x00008000000079c5 */ /* 0x000fe40000010000 */
[----:B------:R-:W-:-:S06]  /*1660*/  WARPGROUP.ARRIVE ;  /* 0x00000000000079c5 */ /* 0x000fcc0000000000 */
[----:B------:R-:W-:Y:S01]  /*1670*/  HGMMA.64x64x8.F32.TF32 R24, gdesc[UR12], RZ, !UPT, gsb0 ;  /* 0x04e000000c1879f0 */ /* 0x000fe2000c0028ff */
[----:B------:R-:W-:Y:S02]  /*1680*/  UIADD3 UR12, UR6, 0x2, URZ ;  /* 0x00000002060c7890 */ /* 0x000fe4000fffe03f */
[----:B------:R-:W-:Y:S01]  /*1690*/  UIADD3 UR14, UR4, 0x2, URZ ;  /* 0x00000002040e7890 */ /* 0x000fe2000fffe03f */
[----:B------:R-:W-:Y:S01]  /*16a0*/  UMOV UR13, 0x40000040 ;  /* 0x40000040000d7882 */ /* 0x000fe20000000000 */
[----:B------:R-:W-:Y:S01]  /*16b0*/  UMOV UR15, 0x40000040 ;  /* 0x40000040000f7882 */ /* 0x000fe20000000000 */
[----:B------:R-:W-:Y:S02]  /*16c0*/  WARPGROUP.DEPBAR.LE gsb0, 0x0 ;  /* 0x00008000000079c5 */ /* 0x000fe40000010000 */
[----:B------:R-:W-:-:S06]  /*16d0*/  WARPGROUP.ARRIVE ;  /* 0x00000000000079c5 */ /* 0x000fcc0000000000 */
[----:B------:R-:W-:Y:S01]  /*16e0*/  HGMMA.64x64x8.F32.TF32 R56, gdesc[UR12], R56, gsb0 ;  /* 0x04e000000c3879f0 */ /* 0x000fe20008002838 */
[----:B------:R-:W-:Y:S01]  /*16f0*/  UMOV UR12, UR5 ;  /* 0x00000005000c7c82 */ /* 0x000fe20008000000 */
[----:B------:R-:W-:Y:S01]  /*1700*/  UMOV UR13, 0x40000040 ;  /* 0x40000040000d7882 */ /* 0x000fe20000000000 */
[----:B------:R-:W-:Y:S01]  /*1710*/  UIADD3 UR5, UR6, 0x404, URZ ;  /* 0x0000040406057890 */ /* 0x000fe2000fffe03f */
[----:B------:R-:W-:Y:S02]  /*1720*/  WARPGROUP.DEPBAR.LE gsb0, 0x0 ;  /* 0x00008000000079c5 */ /* 0x000fe40000010000 */
[----:B------:R-:W-:-:S06]  /*1730*/  WARPGROUP.ARRIVE ;  /* 0x00000000000079c5 */ /* 0x000fcc0000000000 */
[----:B------:R-:W-:Y:S01]  /*1740*/  HGMMA.64x64x8.F32.TF32 R24, gdesc[UR12], R24, gsb0 ;  /* 0x04e000000c1879f0 */ /* 0x000fe20008002818 */
        /* <DEDUP_REMOVED lines=160> */
[----:B------:R-:W-:Y:S01]  /*2150*/  UMOV UR4, UR7 ;  /* 0x0000000700047c82 */ /* 0x000fe20008000000 */
[----:B------:R-:W-:Y:S01]  /*2160*/  UMOV UR6, UR9 ;  /* 0x0000000900067c82 */ /* 0x000fe20008000000 */
[----:B------:R-:W-:Y:S01]  /*2170*/  UMOV UR7, 0x40000040 ;  /* 0x4000004000077882 */ /* 0x000fe20000000000 */
[----:B------:R-:W-:Y:S02]  /*2180*/  WARPGROUP.DEPBAR.LE gsb0, 0x0 ;  /* 0x00008000000079c5 */ /* 0x000fe40000010000 */
[----:B------:R-:W-:-:S06]  /*2190*/  WARPGROUP.ARRIVE ;  /* 0x00000000000079c5 */ /* 0x000fcc0000000000 */
[----:B------:R-:W-:Y:S01]  /*21a0*/  HGMMA.64x64x8.F32.TF32 R56, gdesc[UR12], R56, gsb0 ;  /* 0x04e000000c3879f0 */ /* 0x000fe20008002838 */
[----:B------:R-:W-:Y:S01]  /*21b0*/  UMOV UR12, UR5 ;  /* 0x00000005000c7c82 */ /* 0x000fe20008000000 */
[----:B------:R-:W-:Y:S01]  /*21c0*/  UMOV UR13, 0x40000040 ;  /* 0x40000040000d7882 */ /* 0x000fe20000000000 */
[----:B------:R-:W-:Y:S01]  /*21d0*/  UMOV UR5, 0x40000040 ;  /* 0x4000004000057882 */ /* 0x000fe20000000000 */
[----:B------:R-:W-:Y:S02]  /*21e0*/  WARPGROUP.DEPBAR.LE gsb0, 0x0 ;  /* 0x00008000000079c5 */ /* 0x000fe40000010000 */
[----:B------:R-:W-:-:S06]  /*21f0*/  WARPGROUP.ARRIVE ;  /* 0x00000000000079c5 */ /* 0x000fcc0000000000 */
[----:B------:R-:W-:Y:S03]  /*2200*/  HGMMA.64x64x8.F32.TF32 R24, gdesc[UR12], R24, gsb0 ;  /* 0x04e000000c1879f0 */ /* 0x000fe60008002818 */
[----:B------:R-:W-:Y:S02]  /*2210*/  WARPGROUP.DEPBAR.LE gsb0, 0x0 ;  /* 0x00008000000079c5 */ /* 0x000fe40000010000 */
[----:B------:R-:W-:-:S06]  /*2220*/  WARPGROUP.ARRIVE ;  /* 0x00000000000079c5 */ /* 0x000fcc0000000000 */
[----:B------:R-:W-:Y:S01]  /*2230*/  HGMMA.64x64x8.F32.TF32 R56, gdesc[UR4], R56, gsb0 ;  /* 0x04e00000043879f0 */ /* 0x000fe20008002838 */
[----:B------:R-:W-:Y:S01]  /*2240*/  UMOV UR4, UR10 ;  /* 0x0000000a00047c82 */ /* 0x000fe20008000000 */
[----:B------:R-:W-:Y:S01]  /*2250*/  UMOV UR5, 0x40000040 ;  /* 0x4000004000057882 */ /* 0x000fe20000000000 */
[----:B------:R-:W-:Y:S02]  /*2260*/  WARPGROUP.DEPBAR.LE gsb0, 0x0 ;  /* 0x00008000000079c5 */ /* 0x000fe40000010000 */
[----:B------:R-:W-:-:S06]  /*2270*/  WARPGROUP.ARRIVE ;  /* 0x00000000000079c5 */ /* 0x000fcc0000000000 */
[----:B------:R-:W-:Y:S03]  /*2280*/  HGMMA.64x64x8.F32.TF32 R24, gdesc[UR4], R24, gsb0 ;  /* 0x04e00000041879f0 */ /* 0x000fe60008002818 */
[----:B------:R-:W-:Y:S02]  /*2290*/  WARPGROUP.DEPBAR.LE gsb0, 0x0 ;  /* 0x00008000000079c5 */ /* 0x000fe40000010000 */
[----:B------:R-:W-:Y:S05]  /*22a0*/  @!P2 BRA `(.L_x_18) ;  /* 0x0000000c00eca947 */ /* 0x000fea0003800000 */
[----:B------:R-:W-:Y:S01]  /*22b0*/  UIADD3 UR9, UR40, 0x1, URZ ;  /* 0x0000000128097890 */ /* 0x000fe2000fffe03f */
[----:B01----:R-:W-:Y:S01]  /*22c0*/  IMAD.U32 R0, RZ, RZ, UR42 ;  /* 0x0000002aff007e24 */ /* 0x003fe2000f8e00ff */
[----:B------:R-:W-:Y:S02]  /*22d0*/  UMOV UR10, UR40 ;  /* 0x00000028000a7c82 */ /* 0x000fe40008000000 */
[----:B------:R-:W-:-:S04]  /*22e0*/  UISETP.NE.AND UP0, UPT, UR9, 0x5, UPT ;  /* 0x000000050900788c */ /* 0x000fc8000bf05270 */
[----:B------:R-:W-:Y:S02]  /*22f0*/  USEL UR4, URZ, 0x1, UP0 ;  /* 0x000000013f047887 */ /* 0x000fe40008000000 */
[----:B------:R-:W-:Y:S02]  /*2300*/  USEL UR9, UR9, URZ, UP0 ;  /* 0x0000003f09097287 */ /* 0x000fe40008000000 */
[----:B------:R-:W-:-:S06]  /*2310*/  ULOP3.LUT UR4, UR36, UR4, URZ, 0x3c, !UPT ;  /* 0x0000000424047292 */ /* 0x000fcc000f8e3c3f */
[----:B------:R-:W-:-:S07]  /*2320*/  IMAD.U32 R5, RZ, RZ, UR4 ;  /* 0x00000004ff057e24 */ /* 0x000fce000f8e00ff */
.L_x_25:
[----:B01----:R-:W-:Y:S05]  /*2330*/  @!P0 BRA `(.L_x_19) ;  /* 0x0000000000048947 */ /* 0x003fea0003800000 */
[----:B------:R-:W-:Y:S01]  /*2340*/  BPT.TRAP 0x1 ;  /* 0x000000040000795c */ /* 0x000fe20000300000 */
.L_x_19:
[----:B------:R-:W0:Y:S01]  /*2350*/  S2UR UR4, SR_CgaCtaId ;  /* 0x00000000000479c3 */ /* 0x000e220000008800 */
[----:B------:R-:W-:Y:S01]  /*2360*/  UMOV UR11, 0x400 ;  /* 0x00000400000b7882 */ /* 0x000fe20000000000 */
[----:B------:R-:W-:Y:S01]  /*2370*/  SHF.L.U32 R3, R5, 0x1f, RZ ;  /* 0x0000001f05037819 */ /* 0x000fe200000006ff */
[----:B0-----:R-:W-:-:S04]  /*2380*/  ULEA UR11, UR4, UR11, 0x18 ;  /* 0x0000000b040b7291 */ /* 0x001fc8000f8ec03f */
[----:B------:R-:W-:-:S09]  /*2390*/  ULEA UR4, UR9, UR11, 0x3 ;  /* 0x0000000b09047291 */ /* 0x000fd2000f8e183f */
[----:B------:R0:W1:Y:S01]  /*23a0*/  SYNCS.PHASECHK.TRANS64.TRYWAIT P1, [UR4], R3 ;  /* 0x00000003ff0075a7 */ /* 0x0000620008020144 */
[----:B------:R-:W-:Y:S05]  /*23b0*/  @!P0 BRA `(.L_x_20) ;  /* 0x0000000000048947 */ /* 0x000fea0003800000 */
[----:B------:R-:W-:Y:S01]  /*23c0*/  BPT.TRAP 0x1 ;  /* 0x000000040000795c */ /* 0x000fe20000300000 */
.L_x_20:
[----:B-1----:R-:W-:Y:S05]  /*23d0*/  @P1 BRA `(.L_x_21) ;  /* 0x0000000000081947 */ /* 0x002fea0003800000 */
[----:B------:R-:W1:Y:S02]  /*23e0*/  SYNCS.PHASECHK.TRANS64.TRYWAIT P1, [UR4], R3 ;  /* 0x00000003ff0075a7 */ /* 0x000e640008020144 */
[----:B-1----:R-:W-:Y:S05]  /*23f0*/  @!P1 BRA `(.L_x_22) ;  /* 0x0000006c003c9947 */ /* 0x002fea0003800000 */
.L_x_21:
[----:B------:R-:W-:Y:S01]  /*2400*/  ULEA UR13, UR9, UR8, 0xb ;  /* 0x00000008090d7291 */ /* 0x000fe2000f8e583f */
[----:B------:R-:W-:Y:S01]  /*2410*/  WARPGROUP.ARRIVE ;  /* 0x00000000000079c5 */ /* 0x000fe20000000000 */
[----:B------:R-:W-:Y:S01]  /*2420*/  ULEA UR12, UR9, UR43, 0xd ;  /* 0x0000002b090c7291 */ /* 0x000fe2000f8e683f */
[----:B------:R-:W-:Y:S01]  /*2430*/  UMOV UR7, 0x40000040 ;  /* 0x4000004000077882 */ /* 0x000fe20000000000 */
[----:B------:R-:W-:Y:S02]  /*2440*/  UMOV UR5, 0x40000040 ;  /* 0x4000004000057882 */ /* 0x000fe40000000000 */
[----:B------:R-:W-:Y:S01]  /*2450*/  UIADD3 UR14, UR12, 0x400, URZ ;  /* 0x000004000c0e7890 */ /* 0x000fe2000fffe03f */
[----:B------:R-:W-:Y:S02]  /*2460*/  UMOV UR6, UR13 ;  /* 0x0000000d00067c82 */ /* 0x000fe40008000000 */
[----:B------:R-:W-:Y:S02]  /*2470*/  UMOV UR4, UR12 ;  /* 0x0000000c00047c82 */ /* 0x000fe40008000000 */
[----:B------:R-:W-:Y:S01]  /*2480*/  HGMMA.64x64x8.F32.TF32 R56, gdesc[UR4], R56, gsb0 ;  /* 0x04e00000043879f0 */ /* 0x000fe20008002838 */
[----:B------:R-:W-:Y:S01]  /*2490*/  UMOV UR5, 0x40000040 ;  /* 0x4000004000057882 */ /* 0x000fe20000000000 */
[----:B------:R-:W-:Y:S01]  /*24a0*/  UMOV UR4, UR14 ;  /* 0x0000000e00047c82 */ /* 0x000fe20008000000 */
[----:B------:R-:W-:Y:S01]  /*24b0*/  UIADD3 UR14, UR12, 0x402, URZ ;  /* 0x000004020c0e7890 */ /* 0x000fe2000fffe03f */
[----:B------:R-:W-:-:S02]  /*24c0*/  WARPGROUP.DEPBAR.LE gsb0, 0x0 ;  /* 0x00008000000079c5 */ /* 0x000fc40000010000 */
        /* <DEDUP_REMOVED lines=180> */
[----:B------:R-:W-:Y:S02]  /*3010*/  WARPGROUP.DEPBAR.LE gsb0, 0x0 ;  /* 0x00008000000079c5 */ /* 0x000fe40000010000 */
[----:B------:R-:W-:-:S06]  /*3020*/  WARPGROUP.ARRIVE ;  /* 0x00000000000079c5 */ /* 0x000fcc0000000000 */
[----:B------:R-:W-:Y:S01]  /*3030*/  HGMMA.64x64x8.F32.TF32 R24, gdesc[UR4], R24, gsb0 ;  /* 0x04e00000041879f0 */ /* 0x000fe20008002818 */
[----:B------:R-:W-:Y:S02]  /*3040*/  UIADD3 UR6, UR13, 0x606, URZ ;  /* 0x000006060d067890 */ /* 0x000fe4000fffe03f */
[----:B------:R-:W-:Y:S01]  /*3050*/  UIADD3 UR4, UR12, 0x1806, URZ ;  /* 0x000018060c047890 */ /* 0x000fe2000fffe03f */
[----:B------:R-:W-:Y:S01]  /*3060*/  UMOV UR7, 0x40000040 ;  /* 0x4000004000077882 */ /* 0x000fe20000000000 */
[----:B------:R-:W-:Y:S01]  /*3070*/  UMOV UR5, 0x40000040 ;  /* 0x4000004000057882 */ /* 0x000fe20000000000 */
[----:B------:R-:W-:Y:S01]  /*3080*/  UIADD3 UR12, UR12, 0x1c06, URZ ;  /* 0x00001c060c0c7890 */ /* 0x000fe2000fffe03f */
        /* <DEDUP_REMOVED lines=10> */
[----:B------:R-:W-:Y:S01]  /*3130*/  BPT.TRAP 0x1 ;  /* 0x000000040000795c */ /* 0x000fe20000300000 */
.L_x_23:
[----:B------:R-:W-:Y:S01]  /*3140*/  ULEA UR11, UR10, UR11, 0x3 ;  /* 0x0000000b0a0b7291 */ /* 0x000fe2000f8e183f */
[----:B------:R-:W-:-:S03]  /*3150*/  ISETP.GT.U32.AND P1, PT, R18, 0x1, PT ;  /* 0x000000011200780c */ /* 0x000fc60003f24070 */
[----:B------:R-:W-:-:S04]  /*3160*/  UIADD3 UR11, UR11, 0x28, URZ ;  /* 0x000000280b0b7890 */ /* 0x000fc8000fffe03f */
[----:B------:R-:W-:-:S09]  /*3170*/  UPRMT UR11, URZ, 0x654, UR11 ;  /* 0x000006543f0b7896 */ /* 0x000fd2000800000b */
[----:B------:R-:W-:Y:S01]  /*3180*/  SYNCS.ARRIVE.TRANS64.RED.A1T0 RZ, [UR11], RZ ;  /* 0x000000ffffff79a7 */ /* 0x000fe2000810040b */
[----:B------:R-:W-:Y:S05]  /*3190*/  @P1 BRA `(.L_x_24) ;  /* 0x0000000000041947 */ /* 0x000fea0003800000 */
[----:B------:R-:W-:Y:S01]  /*31a0*/  BPT.TRAP 0x1 ;  /* 0x000000040000795c */ /* 0x000fe20000300000 */
.L_x_24:
[----:B------:R-:W-:Y:S01]  /*31b0*/  UIADD3 UR9, UR9, 0x1, URZ ;  /* 0x0000000109097890 */ /* 0x000fe2000fffe03f */
[C---:B------:R-:W-:Y:S01]  /*31c0*/  ISETP.GT.AND P1, PT, R0.reuse, 0x1, PT ;  /* 0x000000010000780c */ /* 0x040fe20003f24270 */
[----:B------:R-:W-:Y:S01]  /*31d0*/  UIADD3 UR10, UR10, 0x1, URZ ;  /* 0x000000010a0a7890 */ /* 0x000fe2000fffe03f */
[----:B------:R-:W-:Y:S01]  /*31e0*/  IADD3 R0, R0, -0x1, RZ ;  /* 0xffffffff00007810 */ /* 0x000fe20007ffe0ff */
[----:B------:R-:W-:Y:S02]  /*31f0*/  UISETP.NE.AND UP0, UPT, UR9, 0x5, UPT ;  /* 0x000000050900788c */ /* 0x000fe4000bf05270 */
[----:B------:R-:W-:Y:S02]  /*3200*/  UISETP.NE.AND UP1, UPT, UR10, 0x5, UPT ;  /* 0x000000050a00788c */ /* 0x000fe4000bf25270 */
[----:B------:R-:W-:Y:S02]  /*3210*/  USEL UR4, URZ, 0x1, UP0 ;  /* 0x000000013f047887 */ /* 0x000fe40008000000 */
[----:B------:R-:W-:-:S02]  /*3220*/  USEL UR9, UR9, URZ, UP0 ;  /* 0x0000003f09097287 */ /* 0x000fc40008000000 */
[----:B------:R-:W-:Y:S02]  /*3230*/  USEL UR10, UR10, URZ, UP1 ;  /* 0x0000003f0a0a7287 */ /* 0x000fe40008800000 */
[----:B------:R-:W-:Y:S01]  /*3240*/  LOP3.LUT R5, R5, UR4, RZ, 0x3c, !PT ;  /* 0x0000000405057c12 */ /* 0x000fe2000f8e3cff */
[----:B------:R-:W-:Y:S09]  /*3250*/  @P1 BRA `(.L_x_25) ;  /* 0xfffffff000341947 */ /* 0x000ff2000383ffff */
.L_x_18:
[----:B01----:R-:W0:Y:S02]  /*3260*/  LDC R0, c[0x0][0x28c] ;  /* 0x0000a300ff007b82 */ /* 0x003e240000000800 */
[----:B0-----:R-:W-:-:S13]  /*3270*/  ISETP.GE.AND P1, PT, R0, 0x1, PT ;  /* 0x000000010000780c */ /* 0x001fda0003f26270 */
[----:B------:R-:W-:Y:S05]  /*3280*/  @!P1 BRA `(.L_x_26) ;  /* 0x0000000000409947 */ /* 0x000fea0003800000 */
[----:B------:R-:W-:Y:S05]  /*3290*/  @!P0 BRA `(.L_x_27) ;  /* 0x0000000000048947 */ /* 0x000fea0003800000 */
[----:B------:R-:W-:Y:S01]  /*32a0*/  BPT.TRAP 0x1 ;  /* 0x000000040000795c */ /* 0x000fe20000300000 */
.L_x_27:
[----:B------:R-:W0:Y:S01]  /*32b0*/  S2UR UR7, SR_CgaCtaId ;  /* 0x00000000000779c3 */ /* 0x000e220000008800 */
[----:B------:R-:W-:Y:S01]  /*32c0*/  UIADD3 UR6, UR42, UR40, URZ ;  /* 0x000000282a067290 */ /* 0x000fe2000fffe03f */
[----:B------:R-:W-:-:S03]  /*32d0*/  ISETP.GT.U32.AND P0, PT, R18, 0x1, PT ;  /* 0x000000011200780c */ /* 0x000fc60003f04070 */
[----:B------:R-:W-:-:S04]  /*32e0*/  UIMAD.WIDE.U32 UR4, UR6, -0x33333333, URZ ;  /* 0xcccccccd060478a5 */ /* 0x000fc8000f8e003f */
[----:B------:R-:W-:-:S03]  /*32f0*/  USHF.R.U32.HI UR4, URZ, 0x2, UR5 ;  /* 0x000000023f047899 */ /* 0x000fc60008011605 */
[----:B------:R-:W-:Y:S01]  /*3300*/  UMOV UR5, 0x400 ;  /* 0x0000040000057882 */ /* 0x000fe20000000000 */
[----:B------:R-:W-:Y:S02]  /*3310*/  UIMAD UR6, UR4, -0x5, UR6 ;  /* 0xfffffffb040678a4 */ /* 0x000fe4000f8e0206 */
[----:B0-----:R-:W-:-:S04]  /*3320*/  ULEA UR5, UR7, UR5, 0x18 ;  /* 0x0000000507057291 */ /* 0x001fc8000f8ec03f */
[----:B------:R-:W-:-:S04]  /*3330*/  ULEA UR6, UR6, UR5, 0x3 ;  /* 0x0000000506067291 */ /* 0x000fc8000f8e183f */
[----:B------:R-:W-:-:S04]  /*3340*/  UIADD3 UR6, UR6, 0x28, URZ ;  /* 0x0000002806067890 */ /* 0x000fc8000fffe03f */
[----:B------:R-:W-:-:S09]  /*3350*/  UPRMT UR6, URZ, 0x654, UR6 ;  /* 0x000006543f067896 */ /* 0x000fd20008000006 */
[----:B------:R-:W-:Y:S01]  /*3360*/  SYNCS.ARRIVE.TRANS64.RED.A1T0 RZ, [UR6], RZ ;  /* 0x000000ffffff79a7 */ /* 0x000fe20008100406 */
[----:B------:R-:W-:Y:S05]  /*3370*/  @P0 BRA `(.L_x_26) ;  /* 0x0000000000040947 */ /* 0x000fea0003800000 */
[----:B------:R-:W-:Y:S01]  /*3380*/  BPT.TRAP 0x1 ;  /* 0x000000040000795c */ /* 0x000fe20000300000 */
.L_x_26:
[----:B------:R-:W-:Y:S01]  /*3390*/  IMAD.SHL.U32 R101, R101, 0x40, RZ ;  /* 0x0000004065657824 */ /* 0x000fe200078e00ff */
[----:B------:R-:W-:Y:S01]  /*33a0*/  UIADD3 UR40, UR41, UR40, URZ ;  /* 0x0000002829287290 */ /* 0x000fe2000fffe03f */
[----:B------:R-:W-:Y:S01]  /*33b0*/  SHF.R.S32.HI R9, RZ, 0x1f, R19 ;  /* 0x0000001fff097819 */ /* 0x000fe20000011413 */
[----:B------:R-:W-:Y:S01]  /*33c0*/  UISETP.GE.U32.AND UP1, UPT, UR41, 0x5, UPT ;  /* 0x000000052900788c */ /* 0x000fe2000bf26070 */
[----:B------:R-:W-:Y:S01]  /*33d0*/  IMAD.SHL.U32 R3, R113, 0x100, RZ ;  /* 0x0000010071037824 */ /* 0x000fe200078e00ff */
[----:B------:R-:W-:Y:S01]  /*33e0*/  ULDC UR7, c[0x0][0x288] ;  /* 0x0000a20000077ab9 */ /* 0x000fe20000000800 */
[C---:B------:R-:W-:Y:S01]  /*33f0*/  LOP3.LUT R102, R101.reuse, 0x6, R96, 0xf8, !PT ;  /* 0x0000000665667812 */ /* 0x040fe200078ef860 */
[----:B------:R-:W-:Y:S01]  /*3400*/  UISETP.GT.U32.AND UP0, UPT, UR40, 0x4, UPT ;  /* 0x000000042800788c */ /* 0x000fe2000bf04070 */
[----:B------:R-:W-:Y:S01]  /*3410*/  ISETP.GE.AND P0, PT, R101, UR7, PT ;  /* 0x0000000765007c0c */ /* 0x000fe2000bf06270 */
[----:B------:R-:W-:Y:S01]  /*3420*/  ULDC.64 UR4, c[0x0][0x5d0] ;  /* 0x0001740000047ab9 */ /* 0x000fe20000000a00 */
[--C-:B------:R-:W-:Y:S01]  /*3430*/  SHF.R.S32.HI R103, RZ, 0x1f, R102.reuse ;  /* 0x0000001fff677819 */ /* 0x100fe20000011466 */
[----:B------:R-:W-:Y:S01]  /*3440*/  ULDC UR10, c[0x0][0x284] ;  /* 0x0000a100000a7ab9 */ /* 0x000fe20000000800 */
[----:B------:R-:W-:Y:S01]  /*3450*/  IMAD R0, R9, UR4, RZ ;  /* 0x0000000409007c24 */ /* 0x000fe2000f8e02ff */
[----:B------:R-:W-:Y:S01]  /*3460*/  UISETP.LT.U32.AND UP0, UPT, UR41, 0x5, UP0 ;  /* 0x000000052900788c */ /* 0x000fe20008701070 */
[----:B------:R-:W-:Y:S01]  /*3470*/  ISETP.GE.OR P0, PT, R3, UR10, P0 ;  /* 0x0000000a03007c0c */ /* 0x000fe20008706670 */
[----:B------:R-:W-:Y:S01]  /*3480*/  IMAD.WIDE.U32 R4, R19, UR4, R102 ;  /* 0x0000000413047c25 */ /* 0x000fe2000f8e0066 */
[----:B------:R-:W-:Y:S01]  /*3490*/  ULDC.64 UR8, c[0x0][0x5c8] ;  /* 0x0001720000087ab9 */ /* 0x000fe20000000a00 */
[----:B------:R-:W-:-:S02]  /*34a0*/  USEL UR6, URZ, 0x1, !UP0 ;  /* 0x000000013f067887 */ /* 0x000fc4000c000000 */
[----:B------:R-:W-:Y:S01]  /*34b0*/  IMAD R7, R19, UR5, R0 ;  /* 0x0000000513077c24 */ /* 0x000fe2000f8e0200 */
[----:B------:R-:W-:Y:S01]  /*34c0*/  @UP1 UIMAD.WIDE.U32 UR4, UR40, -0x33333333, URZ ;  /* 0xcccccccd280418a5 */ /* 0x000fe2000f8e003f */
[----:B------:R-:W-:Y:S01]  /*34d0*/  IMAD.WIDE R112, R113, 0x100, R22 ;  /* 0x0000010071707825 */ /* 0x000fe200078e0216 */
[----:B------:R-:W-:Y:S02]  /*34e0*/  ULOP3.LUT UR36, UR36, UR6, URZ, 0x3c, !UPT ;  /* 0x0000000624247292 */ /* 0x000fe4000f8e3c3f */
[----:B------:R-:W-:Y:S01]  /*34f0*/  @UP1 USHF.R.U32.HI UR4, URZ, 0x2, UR5 ;  /* 0x000000023f041899 */ /* 0x000fe20008011605 */
[----:B------:R-:W-:Y:S02]  /*3500*/  IMAD.IADD R5, R5, 0x1, R7 ;  /* 0x0000000105057824 */ /* 0x000fe400078e0207 */
[----:B------:R-:W-:Y:S01]  /*3510*/  IMAD R7, R113, UR8, RZ ;  /* 0x0000000871077c24 */ /* 0x000fe2000f8e02ff */
[----:B------:R-:W-:Y:S01]  /*3520*/  @UP1 ULOP3.LUT UR36, UR36, 0x1, UR4, 0x78, !UPT ;  /* 0x0000000124241892 */ /* 0x000fe2000f8e7804 */
[----:B------:R-:W-:-:S04]  /*3530*/  IMAD.WIDE.U32 R12, R112, UR8, R4 ;  /* 0x00000008700c7c25 */ /* 0x000fc8000f8e0004 */
[----:B------:R-:W-:Y:S02]  /*3540*/  IMAD R7, R112, UR9, R7 ;  /* 0x0000000970077c24 */ /* 0x000fe4000f8e0207 */
[----:B------:R-:W-:Y:S01]  /*3550*/  IMAD.MOV.U32 R0, RZ, RZ, -0x1 ;  /* 0xffffffffff007424 */ /* 0x000fe200078e00ff */
[----:B------:R-:W-:Y:S06]  /*3560*/  @P0 BRA `(.L_x_28) ;  /* 0x0000003c00240947 */ /* 0x000fec0003800000 */
[----:B-----5:R-:W-:Y:S01]  /*3570*/  FSETP.NEU.AND P1, PT, R89, RZ, PT ;  /* 0x000000ff5900720b */ /* 0x020fe20003f2d000 */
[----:B------:R-:W-:Y:S01]  /*3580*/  IMAD.IADD R4, R95, 0x1, -R101 ;  /* 0x000000015f047824 */ /* 0x000fe200078e0a65 */
[----:B------:R-:W-:Y:S01]  /*3590*/  BSSY B0, `(.L_x_28) ;  /* 0x00003c6000007945 */ /* 0x000fe20003800000 */
[----:B------:R-:W-:Y:S02]  /*35a0*/  IMAD.IADD R3, R100, 0x1, -R3 ;  /* 0x0000000164037824 */ /* 0x000fe400078e0a03 */
[----:B------:R-:W-:Y:S01]  /*35b0*/  IMAD.IADD R15, R13, 0x1, R7 ;  /* 0x000000010d0f7824 */ /* 0x000fe200078e0207 */
[----:B------:R-:W-:-:S04]  /*35c0*/  ISETP.GT.AND P6, PT, R4, RZ, PT ;  /* 0x000000ff0400720c */ /* 0x000fc80003fc4270 */
[----:B------:R-:W-:-:S03]  /*35d0*/  ISETP.GT.AND P0, PT, R3, RZ, P6 ;  /* 0x000000ff0300720c */ /* 0x000fc60003704270 */
[----:B------:R-:W-:Y:S10]  /*35e0*/  @!P1 BRA `(.L_x_29) ;  /* 0x00000028008c9947 */ /* 0x000ff40003800000 */
[----:B------:R-:W0:Y:S01]  /*35f0*/  LDC.64 R106, c[0x0][0x5b8] ;  /* 0x00016e00ff6a7b82 */ /* 0x000e220000000a00 */
[----:B------:R-:W-:-:S07]  /*3600*/  ULDC.64 UR4, c[0x0][0x5c0] ;  /* 0x0001700000047ab9 */ /* 0x000fce0000000a00 */
[----:B------:R-:W1:Y:S08]  /*3610*/  LDC.64 R10, c[0x0][0x5b0] ;  /* 0x00016c00ff0a7b82 */ /* 0x000e700000000a00 */
[----:B------:R-:W2:Y:S01]  /*3620*/  LDC.64 R104, c[0x0][0x5a8] ;  /* 0x00016a00ff687b82 */ /* 0x000ea20000000a00 */
[-C--:B0-----:R-:W-:Y:S02]  /*3630*/  IMAD R6, R9, R106.reuse, RZ ;  /* 0x0000006a09067224 */ /* 0x081fe400078e02ff */
[----:B------:R-:W-:-:S04]  /*3640*/  IMAD.WIDE.U32 R110, R19, R106, R102 ;  /* 0x0000006a136e7225 */ /* 0x000fc800078e0066 */
[----:B------:R-:W-:Y:S02]  /*3650*/  IMAD R123, R19, R107, R6 ;  /* 0x0000006b137b7224 */ /* 0x000fe400078e0206 */
[-C--:B-1----:R-:W-:Y:S02]  /*3660*/  IMAD R5, R113, R10.reuse, RZ ;  /* 0x0000000a71057224 */ /* 0x082fe400078e02ff */
[----:B------:R-:W-:Y:S01]  /*3670*/  IMAD.MOV.U32 R108, RZ, RZ, R110 ;  /* 0x000000ffff6c7224 */ /* 0x000fe200078e006e */
[----:B------:R-:W-:Y:S01]  /*3680*/  IADD3 R109, R111, R123, RZ ;  /* 0x0000007b6f6d7210 */ /* 0x000fe20007ffe0ff */
[C---:B------:R-:W-:Y:S02]  /*3690*/  IMAD R21, R112.reuse, R11, R5 ;  /* 0x0000000b70157224 */ /* 0x040fe400078e0205 */
[----:B------:R-:W-:-:S04]  /*36a0*/  IMAD.WIDE.U32 R6, R112, R10, R108 ;  /* 0x0000000a70067225 */ /* 0x000fc800078e006c */
[----:B------:R-:W-:Y:S01]  /*36b0*/  IMAD.IADD R5, R7, 0x1, R21 ;  /* 0x0000000107057824 */ /* 0x000fe200078e0215 */
[----:B--2---:R-:W-:-:S04]  /*36c0*/  LEA R8, P1, R6, R104, 0x2 ;  /* 0x0000006806087211 */ /* 0x004fc800078210ff */
[----:B------:R-:W-:-:S05]  /*36d0*/  LEA.HI.X R9, R6, R105, R5, 0x2, P1 ;  /* 0x0000006906097211 */ /* 0x000fca00008f1405 */
[----:B------:R0:W2:Y:S01]  /*36e0*/  @P0 LDG.E.LTC128B R20, desc[UR44][R8.64] ;  /* 0x0000002c08140981 */ /* 0x0000a2000c1e1920 */
[----:B------:R-:W-:Y:S01]  /*36f0*/  IMAD.WIDE.U32 R6, R112, R10, R102 ;  /* 0x0000000a70067225 */ /* 0x000fe200078e0066 */
[----:B------:R-:W-:Y:S01]  /*3700*/  ISETP.GT.AND P5, PT, R4, 0x1, PT ;  /* 0x000000010400780c */ /* 0x000fe20003fa4270 */
[----:B------:R-:W-:Y:S01]  /*3710*/  BSSY B1, `(.L_x_30) ;  /* 0x0000017000017945 */ /* 0x000fe20003800000 */
[----:B------:R-:W-:Y:S01]  /*3720*/  LEA R14, P1, R12, UR4, 0x2 ;  /* 0x000000040c0e7c11 */ /* 0x000fe2000f8210ff */
[----:B------:R-:W-:Y:S01]  /*3730*/  IMAD.IADD R7, R21, 0x1, R7 ;  /* 0x0000000115077824 */ /* 0x000fe200078e0207 */
[C---:B------:R-:W-:Y:S01]  /*3740*/  SHF.L.U64.HI R115, R10.reuse, 0x3, R11 ;  /* 0x000000030a737819 */ /* 0x040fe2000001020b */
[----:B------:R-:W-:Y:S01]  /*3750*/  IMAD.SHL.U32 R114, R10, 0x8, RZ ;  /* 0x000000080a727824 */ /* 0x000fe200078e00ff */
[----:B------:R-:W-:Y:S01]  /*3760*/  ISETP.GT.AND P3, PT, R3, RZ, P5 ;  /* 0x000000ff0300720c */ /* 0x000fe20002f64270 */
[----:B------:R-:W-:Y:S01]  /*3770*/  IMAD.WIDE.U32 R6, R19, R106, R6 ;  /* 0x0000006a13067225 */ /* 0x000fe200078e0006 */
[----:B------:R-:W-:-:S02]  /*3780*/  LEA.HI.X R15, R12, UR5, R15, 0x2, P1 ;  /* 0x000000050c0f7c11 */ /* 0x000fc400088f140f */
[----:B------:R-:W-:Y:S01]  /*3790*/  P2R R117, PR, RZ, 0x20 ;  /* 0x00000020ff757803 */ /* 0x000fe20000000000 */
[----:B------:R-:W-:Y:S01]  /*37a0*/  IMAD.IADD R7, R123, 0x1, R7 ;  /* 0x000000017b077824 */ /* 0x000fe200078e0207 */
[----:B0-----:R-:W-:Y:S01]  /*37b0*/  LEA R8, P1, R6, R104, 0x2 ;  /* 0x0000006806087211 */ /* 0x001fe200078210ff */
[----:B------:R-:W-:-:S03]  /*37c0*/  IMAD.WIDE.U32 R12, R112, R10, R114 ;  /* 0x0000000a700c7225 */ /* 0x000fc600078e0072 */
[----:B------:R-:W-:Y:S01]  /*37d0*/  LEA.HI.X R9, R6, R105, R7, 0x2, P1 ;  /* 0x0000006906097211 */ /* 0x000fe200008f1407 */
[----:B------:R-:W-:Y:S02]  /*37e0*/  IMAD.IADD R21, R21, 0x1, R13 ;  /* 0x0000000115157824 */ /* 0x000fe400078e020d */
[----:B--2---:R-:W-:-:S04]  /*37f0*/  FMUL R5, R20, R89 ;  /* 0x0000005914057220 */ /* 0x004fc80000400000 */
[----:B------:R-:W-:Y:S01]  /*3800*/  FFMA R101, R56, R88, R5 ;  /* 0x0000005838657223 */ /* 0x000fe20000000005 */
[----:B------:R-:W-:-:S04]  /*3810*/  IADD3 R5, P1, R110, R12, RZ ;  /* 0x0000000c6e057210 */ /* 0x000fc80007f3e0ff */
[----:B------:R0:W-:Y:S01]  /*3820*/  @P0 STG.E desc[UR44][R14.64], R101 ;  /* 0x000000650e000986 */ /* 0x0001e2000c10192c */
[----:B------:R-:W-:Y:S01]  /*3830*/  ISETP.GT.AND P0, PT, R3, 0x8, P6 ;  /* 0x000000080300780c */ /* 0x000fe20003704270 */
[----:B------:R-:W-:Y:S01]  /*3840*/  IMAD.X R118, R21, 0x1, R109, P1 ;  /* 0x0000000115767824 */ /* 0x000fe200008e066d */
[----:B------:R-:W-:Y:S01]  /*3850*/  LEA R6, P2, R5, R104, 0x2 ;  /* 0x0000006805067211 */ /* 0x000fe200078410ff */
[----:B------:R-:W-:-:S12]  /*3860*/  @!P3 BRA `(.L_x_31) ;  /* 0x000000000004b947 */ /* 0x000fd80003800000 */
[----:B------:R1:W5:Y:S02]  /*3870*/  LDG.E.LTC128B R20, desc[UR44][R8.64+0x4] ;  /* 0x0000042c08147981 */ /* 0x000364000c1e1920 */
.L_x_31:
[----:B------:R-:W-:Y:S05]  /*3880*/  BSYNC B1 ;  /* 0x0000000000017941 */ /* 0x000fea0003800000 */
.L_x_30:
[----:B-----5:R-:W-:Y:S01]  /*3890*/  FMUL R56, R20, R89 ;  /* 0x0000005914387220 */ /* 0x020fe20000400000 */
[----:B------:R-:W-:Y:S02]  /*38a0*/  LEA.HI.X R7, R5, R105, R118, 0x2, P2 ;  /* 0x0000006905077211 */ /* 0x000fe400010f1476 */
[----:B------:R-:W-:Y:S01]  /*38b0*/  MOV R118, R20 ;  /* 0x0000001400767202 */ /* 0x000fe20000000f00 */
[----:B0-----:R-:W-:-:S05]  /*38c0*/  FFMA R101, R57, R88, R56 ;  /* 0x0000005839657223 */ /* 0x001fca0000000038 */
[----:B------:R0:W-:Y:S04]  /*38d0*/  @P3 STG.E desc[UR44][R14.64+0x4], R101 ;  /* 0x000004650e003986 */ /* 0x0001e8000c10192c */
[----:B------:R-:W2:Y:S01]  /*38e0*/  @P0 LDG.E.LTC128B R118, desc[UR44][R6.64] ;  /* 0x0000002c06760981 */ /* 0x000ea2000c1e1920 */
[----:B------:R-:W-:Y:S01]  /*38f0*/  IADD3 R56, P1, R102, R12, RZ ;  /* 0x0000000c66387210 */ /* 0x000fe20007f3e0ff */
[C---:B------:R-:W-:Y:S01]  /*3900*/  IMAD.SHL.U32 R107, R90.reuse, 0x4, RZ ;  /* 0x000000045a6b7824 */ /* 0x040fe200078e00ff */
[----:B------:R-:W-:Y:S01]  /*3910*/  SHF.L.U64.HI R121, R90, 0x2, R93 ;  /* 0x000000025a797819 */ /* 0x000fe2000001025d */
[----:B------:R-:W-:Y:S01]  /*3920*/  BSSY B1, `(.L_x_32) ;  /* 0x0000013000017945 */ /* 0x000fe20003800000 */
[----:B------:R-:W-:Y:S01]  /*3930*/  ISETP.GT.AND P4, PT, R4, 0x8, PT ;  /* 0x000000080400780c */ /* 0x000fe20003f84270 */
[----:B------:R-:W-:Y:S01]  /*3940*/  IMAD.X R57, R103, 0x1, R21, P1 ;  /* 0x0000000167397824 */ /* 0x000fe200008e0615 */
[----:B------:R-:W-:Y:S01]  /*3950*/  IADD3 R20, P1, R107, R14, RZ ;  /* 0x0000000e6b147210 */ /* 0x000fe20007f3e0ff */
[----:B0-----:R-:W-:Y:S01]  /*3960*/  IMAD.SHL.U32 R101, R91, 0x4, RZ ;  /* 0x000000045b657824 */ /* 0x001fe200078e00ff */
[----:B------:R-:W-:Y:S01]  /*3970*/  P2R R119, PR, RZ, 0x10 ;  /* 0x00000010ff777803 */ /* 0x000fe20000000000 */
[----:B------:R-:W-:-:S04]  /*3980*/  IMAD.WIDE.U32 R56, R19, R106, R56 ;  /* 0x0000006a13387225 */ /* 0x000fc800078e0038 */
[----:B------:R-:W-:Y:S01]  /*3990*/  IMAD.X R21, R121, 0x1, R15, P1 ;  /* 0x0000000179157824 */ /* 0x000fe200008e060f */
[----:B------:R-:W-:Y:S01]  /*39a0*/  ISETP.GT.AND P1, PT, R3, 0x8, P5 ;  /* 0x000000080300780c */ /* 0x000fe20002f24270 */
[----:B------:R-:W-:Y:S01]  /*39b0*/  IMAD.IADD R13, R123, 0x1, R57 ;  /* 0x000000017b0d7824 */ /* 0x000fe200078e0239 */
[----:B------:R-:W-:-:S04]  /*39c0*/  LEA R12, P2, R56, R104, 0x2 ;  /* 0x00000068380c7211 */ /* 0x000fc800078410ff */
[----:B------:R-:W-:Y:S01]  /*39d0*/  LEA.HI.X R13, R56, R105, R13, 0x2, P2 ;  /* 0x00000069380d7211 */ /* 0x000fe200010f140d */
[----:B--2---:R-:W-:-:S04]  /*39e0*/  FMUL R5, R118, R89 ;  /* 0x0000005976057220 */ /* 0x004fc80000400000 */
[----:B------:R-:W-:Y:S01]  /*39f0*/  FFMA R57, R58, R88, R5 ;  /* 0x000000583a397223 */ /* 0x000fe20000000005 */
[----:B------:R-:W-:-:S04]  /*3a00*/  SHF.L.U64.HI R5, R91, 0x2, R92 ;  /* 0x000000025b057819 */ /* 0x000fc8000001025c */
[----:B------:R0:W-:Y:S01]  /*3a10*/  @P0 STG.E desc[UR44][R20.64], R57 ;  /* 0x0000003914000986 */ /* 0x0001e2000c10192c */
[----:B------:R-:W-:Y:S01]  /*3a20*/  IADD3 R6, P0, P2, R101, R14, R107 ;  /* 0x0000000e65067210 */ /* 0x000fe20007a1e06b */
[----:B------:R-:W-:-:S12]  /*3a30*/  @!P1 BRA `(.L_x_33) ;  /* 0x0000000000049947 */ /* 0x000fd80003800000 */
[----:B------:R2:W5:Y:S02]  /*3a40*/  LDG.E.LTC128B R118, desc[UR44][R12.64+0x4] ;  /* 0x0000042c0c767981 */ /* 0x000564000c1e1920 */
.L_x_33:
[----:B------:R-:W-:Y:S05]  /*3a50*/  BSYNC B1 ;  /* 0x0000000000017941 */ /* 0x000fea0003800000 */
.L_x_32:
[----:B-----5:R-:W-:Y:S01]  /*3a60*/  FMUL R56, R118, R89 ;  /* 0x0000005976387220 */ /* 0x020fe20000400000 */
[----:B------:R-:W-:Y:S01]  /*3a70*/  IADD3.X R7, R5, R15, R121, P0, P2 ;  /* 0x0000000f05077210 */ /* 0x000fe200007e4479 */
[----:B------:R-:W-:Y:S01]  /*3a80*/  BSSY B1, `(.L_x_34) ;  /* 0x0000008000017945 */ /* 0x000fe20003800000 */
[----:B------:R-:W-:Y:S01]  /*3a90*/  ISETP.GT.AND P0, PT, R3, RZ, P4 ;  /* 0x000000ff0300720c */ /* 0x000fe20002704270 */
[----:B------:R-:W-:Y:S01]  /*3aa0*/  FFMA R59, R59, R88, R56 ;  /* 0x000000583b3b7223 */ /* 0x000fe20000000038 */
[----:B------:R-:W-:-:S04]  /*3ab0*/  ISETP.GT.AND P3, PT, R4, 0x9, PT ;  /* 0x000000090400780c */ /* 0x000fc80003f64270 */
[----:B------:R3:W-:Y:S01]  /*3ac0*/  @P1 STG.E desc[UR44][R20.64+0x4], R59 ;  /* 0x0000043b14001986 */ /* 0x0007e2000c10192c */
[----:B------:R-:W-:-:S06]  /*3ad0*/  P2R R120, PR, RZ, 0x8 ;  /* 0x00000008ff787803 */ /* 0x000fcc0000000000 */
[----:B------:R-:W-:Y:S05]  /*3ae0*/  @!P0 BRA `(.L_x_35) ;  /* 0x0000000000048947 */ /* 0x000fea0003800000 */
[----:B------:R4:W5:Y:S02]  /*3af0*/  LDG.E.LTC128B R118, desc[UR44][R8.64+0x20] ;  /* 0x0000202c08767981 */ /* 0x000964000c1e1920 */
.L_x_35:
[----:B------:R-:W-:Y:S05]  /*3b00*/  BSYNC B1 ;  /* 0x0000000000017941 */ /* 0x000fea0003800000 */
.L_x_34:
[----:B0----5:R-:W-:Y:S01]  /*3b10*/  FMUL R57, R118, R89 ;  /* 0x0000005976397220 */ /* 0x021fe20000400000 */
[----:B------:R-:W-:Y:S01]  /*3b20*/  ISETP.GT.AND P1, PT, R3, RZ, P3 ;  /* 0x000000ff0300720c */ /* 0x000fe20001f24270 */
[----:B------:R-:W-:Y:S02]  /*3b30*/  BSSY B1, `(.L_x_36) ;  /* 0x0000005000017945 */ /* 0x000fe40003800000 */
[----:B------:R-:W-:-:S05]  /*3b40*/  FFMA R57, R60, R88, R57 ;  /* 0x000000583c397223 */ /* 0x000fca0000000039 */
[----:B------:R0:W-:Y:S05]  /*3b50*/  @P0 STG.E desc[UR44][R14.64+0x20], R57 ;  /* 0x000020390e000986 */ /* 0x0001ea000c10192c */
[----:B------:R-:W-:Y:S05]  /*3b60*/  @!P1 BRA `(.L_x_37) ;  /* 0x0000000000049947 */ /* 0x000fea0003800000 */
[----:B------:R0:W5:Y:S02]  /*3b70*/  LDG.E.LTC128B R118, desc[UR44][R8.64+0x24] ;  /* 0x0000242c08767981 */ /* 0x000164000c1e1920 */
.L_x_37:
[----:B------:R-:W-:Y:S05]  /*3b80*/  BSYNC B1 ;  /* 0x0000000000017941 */ /* 0x000fea0003800000 */
.L_x_36:
[----:B-----5:R-:W-:Y:S01]  /*3b90*/  FMUL R56, R118, R89 ;  /* 0x0000005976387220 */ /* 0x020fe20000400000 */
[----:B------:R-:W-:Y:S01]  /*3ba0*/  ISETP.GT.AND P0, PT, R3, 0x8, P4 ;  /* 0x000000080300780c */ /* 0x000fe20002704270 */
[----:B------:R-:W-:Y:S02]  /*3bb0*/  BSSY B1, `(.L_x_38) ;  /* 0x0000005000017945 */ /* 0x000fe40003800000 */
[----:B------:R-:W-:-:S05]  /*3bc0*/  FFMA R61, R61, R88, R56 ;  /* 0x000000583d3d7223 */ /* 0x000fca0000000038 */
[----:B------:R0:W-:Y:S05]  /*3bd0*/  @P1 STG.E desc[UR44][R14.64+0x24], R61 ;  /* 0x0000243d0e001986 */ /* 0x0001ea000c10192c */
[----:B------:R-:W-:Y:S05]  /*3be0*/  @!P0 BRA `(.L_x_39) ;  /* 0x0000000000048947 */ /* 0x000fea0003800000 */
[----:B------:R0:W5:Y:S02]  /*3bf0*/  LDG.E.LTC128B R118, desc[UR44][R12.64+0x20] ;  /* 0x0000202c0c767981 */ /* 0x000164000c1e1920 */
.L_x_39:
[----:B------:R-:W-:Y:S05]  /*3c00*/  BSYNC B1 ;  /* 0x0000000000017941 */ /* 0x000fea0003800000 */
.L_x_38:
[----:B0----5:R-:W-:Y:S01]  /*3c10*/  FMUL R57, R118, R89 ;  /* 0x0000005976397220 */ /* 0x021fe20000400000 */
[----:B------:R-:W-:Y:S01]  /*3c20*/  ISETP.GT.AND P1, PT, R3, 0x8, P3 ;  /* 0x000000080300780c */ /* 0x000fe20001f24270 */
[----:B------:R-:W-:Y:S02]  /*3c30*/  BSSY B1, `(.L_x_40) ;  /* 0x0000005000017945 */ /* 0x000fe40003800000 */
[----:B------:R-:W-:-:S05]  /*3c40*/  FFMA R57, R62, R88, R57 ;  /* 0x000000583e397223 */ /* 0x000fca0000000039 */
[----:B------:R0:W-:Y:S05]  /*3c50*/  @P0 STG.E desc[UR44][R20.64+0x20], R57 ;  /* 0x0000203914000986 */ /* 0x0001ea000c10192c */
[----:B------:R-:W-:Y:S05]  /*3c60*/  @!P1 BRA `(.L_x_41) ;  /* 0x0000000000049947 */ /* 0x000fea0003800000 */
[----:B------:R0:W5:Y:S02]  /*3c70*/  LDG.E.LTC128B R118, desc[UR44][R12.64+0x24] ;  /* 0x0000242c0c767981 */ /* 0x000164000c1e1920 */
.L_x_41:
[----:B------:R-:W-:Y:S05]  /*3c80*/  BSYNC B1 ;  /* 0x0000000000017941 */ /* 0x000fea0003800000 */
.L_x_40:
[----:B-----5:R-:W-:Y:S01]  /*3c90*/  FMUL R56, R118, R89 ;  /* 0x0000005976387220 */ /* 0x020fe20000400000 */
[----:B------:R-:W-:Y:S01]  /*3ca0*/  IADD3 R121, P0, R112, 0x80, RZ ;  /* 0x0000008070797810 */ /* 0x000fe20007f1e0ff */
[----:B------:R-:W-:Y:S01]  /*3cb0*/  BSSY B1, `(.L_x_42) ;  /* 0x000000c000017945 */ /* 0x000fe20003800000 */
[----:B------:R-:W-:Y:S01]  /*3cc0*/  ISETP.GT.AND P2, PT, R4, 0x10, PT ;  /* 0x000000100400780c */ /* 0x000fe20003f44270 */
[----:B0-----:R-:W-:Y:S02]  /*3cd0*/  FFMA R57, R63, R88, R56 ;  /* 0x000000583f397223 */ /* 0x001fe40000000038 */
[----:B------:R-:W-:Y:S01]  /*3ce0*/  IMAD.X R113, RZ, RZ, R113, P0 ;  /* 0x000000ffff717224 */ /* 0x000fe200000e0671 */
[----:B------:R-:W-:Y:S01]  /*3cf0*/  ISETP.GT.AND P0, PT, R3, RZ, P2 ;  /* 0x000000ff0300720c */ /* 0x000fe20001704270 */
[----:B---3--:R-:W-:Y:S01]  /*3d00*/  IMAD.WIDE.U32 R58, R121, R10, R102 ;  /* 0x0000000a793a7225 */ /* 0x008fe200078e0066 */
[----:B------:R0:W-:Y:S01]  /*3d10*/  @P1 STG.E desc[UR44][R20.64+0x24], R57 ;  /* 0x0000243914001986 */ /* 0x0001e2000c10192c */
[----:B------:R-:W-:-:S02]  /*3d20*/  P2R R112, PR, RZ, 0x4 ;  /* 0x00000004ff707803 */ /* 0x000fc40000000000 */
[----:B------:R-:W-:-:S04]  /*3d30*/  IMAD R56, R113, R10, RZ ;  /* 0x0000000a71387224 */ /* 0x000fc800078e02ff */
[----:B------:R-:W-:-:S04]  /*3d40*/  IMAD R63, R121, R11, R56 ;  /* 0x0000000b793f7224 */ /* 0x000fc800078e0238 */
[----:B------:R-:W-:Y:S05]  /*3d50*/  @!P0 BRA `(.L_x_43) ;  /* 0x0000000000048947 */ /* 0x000fea0003800000 */
[----:B------:R3:W5:Y:S02]  /*3d60*/  LDG.E.LTC128B R118, desc[UR44][R8.64+0x40] ;  /* 0x0000402c08767981 */ /* 0x000764000c1e1920 */
.L_x_43:
[----:B------:R-:W-:Y:S05]  /*3d70*/  BSYNC B1 ;  /* 0x0000000000017941 */ /* 0x000fea0003800000 */
.L_x_42:
[----:B-----5:R-:W-:Y:S01]  /*3d80*/  FMUL R11, R118, R89 ;  /* 0x00000059760b7220 */ /* 0x020fe20000400000 */
[----:B------:R-:W-:Y:S01]  /*3d90*/  IMAD.IADD R59, R63, 0x1, R59 ;  /* 0x000000013f3b7824 */ /* 0x000fe200078e023b */
[----:B------:R-:W-:Y:S01]  /*3da0*/  ISETP.GT.AND P1, PT, R4, 0x11, PT ;  /* 0x000000110400780c */ /* 0x000fe20003f24270 */
[----:B0-----:R-:W-:-:S04]  /*3db0*/  IMAD.WIDE.U32 R56, R121, R10, R108 ;  /* 0x0000000a79387225 */ /* 0x001fc800078e006c */
[----:B------:R-:W-:Y:S01]  /*3dc0*/  FFMA R107, R64, R88, R11 ;  /* 0x00000058406b7223 */ /* 0x000fe2000000000b */
[----:B------:R-:W-:Y:S01]  /*3dd0*/  BSSY B1, `(.L_x_44) ;  /* 0x0000019000017945 */ /* 0x000fe20003800000 */
[----:B------:R-:W-:Y:S01]  /*3de0*/  IMAD.WIDE.U32 R60, R19, R106, R58 ;  /* 0x0000006a133c7225 */ /* 0x000fe200078e003a */
[----:B------:R-:W-:Y:S02]  /*3df0*/  IADD3 R11, R57, R63, RZ ;  /* 0x0000003f390b7210 */ /* 0x000fe40007ffe0ff */
[----:B------:R0:W-:Y:S01]  /*3e00*/  @P0 STG.E desc[UR44][R14.64+0x40], R107 ;  /* 0x0000406b0e000986 */ /* 0x0001e2000c10192c */
[----:B------:R-:W-:Y:S01]  /*3e10*/  LEA R58, P0, R56, R104, 0x2 ;  /* 0x00000068383a7211 */ /* 0x000fe200078010ff */
[----:B------:R-:W-:-:S03]  /*3e20*/  IMAD.WIDE.U32 R114, R121, R10, R114 ;  /* 0x0000000a79727225 */ /* 0x000fc600078e0072 */
[----:B------:R-:W-:Y:S01]  /*3e30*/  LEA.HI.X R59, R56, R105, R11, 0x2, P0 ;  /* 0x00000069383b7211 */ /* 0x000fe200000f140b */
[----:B------:R-:W-:Y:S01]  /*3e40*/  IMAD.IADD R11, R123, 0x1, R61 ;  /* 0x000000017b0b7824 */ /* 0x000fe200078e023d */
[----:B------:R-:W-:Y:S01]  /*3e50*/  LEA R10, P0, R60, R104, 0x2 ;  /* 0x000000683c0a7211 */ /* 0x000fe200078010ff */
[----:B------:R-:W-:-:S03]  /*3e60*/  IMAD.IADD R63, R63, 0x1, R115 ;  /* 0x000000013f3f7824 */ /* 0x000fc600078e0273 */
[----:B------:R-:W-:Y:S02]  /*3e70*/  LEA.HI.X R11, R60, R105, R11, 0x2, P0 ;  /* 0x000000693c0b7211 */ /* 0x000fe400000f140b */
[----:B------:R-:W-:-:S05]  /*3e80*/  IADD3 R110, P0, R110, R114, RZ ;  /* 0x000000726e6e7210 */ /* 0x000fca0007f1e0ff */
[----:B------:R-:W-:Y:S01]  /*3e90*/  IMAD.X R108, R63, 0x1, R109, P0 ;  /* 0x000000013f6c7824 */ /* 0x000fe200000e066d */
[----:B------:R-:W-:-:S05]  /*3ea0*/  IADD3 R56, P0, R102, R114, RZ ;  /* 0x0000007266387210 */ /* 0x000fca0007f1e0ff */
[----:B------:R-:W-:Y:S01]  /*3eb0*/  IMAD.X R57, R103, 0x1, R63, P0 ;  /* 0x0000000167397824 */ /* 0x000fe200000e063f */
[C---:B------:R-:W-:Y:S02]  /*3ec0*/  LEA R60, P0, R110.reuse, R104, 0x2 ;  /* 0x000000686e3c7211 */ /* 0x040fe400078010ff */
[----:B------:R-:W-:Y:S01]  /*3ed0*/  P2R R103, PR, RZ, 0x2 ;  /* 0x00000002ff677803 */ /* 0x000fe20000000000 */
[----:B0-----:R-:W-:Y:S01]  /*3ee0*/  IMAD.WIDE.U32 R106, R19, R106, R56 ;  /* 0x0000006a136a7225 */ /* 0x001fe200078e0038 */
[----:B------:R-:W-:-:S03]  /*3ef0*/  LEA.HI.X R61, R110, R105, R108, 0x2, P0 ;  /* 0x000000696e3d7211 */ /* 0x000fc600000f146c */
[----:B------:R-:W-:Y:S01]  /*3f00*/  IMAD.IADD R19, R123, 0x1, R107 ;  /* 0x000000017b137824 */ /* 0x000fe200078e026b */
[----:B------:R-:W-:-:S04]  /*3f10*/  LEA R56, P0, R106, R104, 0x2 ;  /* 0x000000686a387211 */ /* 0x000fc800078010ff */
[----:B------:R-:W-:Y:S02]  /*3f20*/  LEA.HI.X R57, R106, R105, R19, 0x2, P0 ;  /* 0x000000696a397211 */ /* 0x000fe400000f1413 */
[----:B------:R-:W-:-:S13]  /*3f30*/  ISETP.GT.AND P0, PT, R3, RZ, P1 ;  /* 0x000000ff0300720c */ /* 0x000fda0000f04270 */
[----:B------:R-:W-:Y:S05]  /*3f40*/  @!P0 BRA `(.L_x_45) ;  /* 0x0000000000048947 */ /* 0x000fea0003800000 */
[----:B------:R0:W5:Y:S02]  /*3f50*/  LDG.E.LTC128B R118, desc[UR44][R8.64+0x44] ;  /* 0x0000442c08767981 */ /* 0x000164000c1e1920 */
.L_x_45:
[----:B------:R-:W-:Y:S05]  /*3f60*/  BSYNC B1 ;  /* 0x0000000000017941 */ /* 0x000fea0003800000 */
.L_x_44:
[----:B-----5:R-:W-:Y:S01]  /*3f70*/  FMUL R62, R118, R89 ;  /* 0x00000059763e7220 */ /* 0x020fe20000400000 */
[----:B------:R-:W-:Y:S03]  /*3f80*/  BSSY B1, `(.L_x_46) ;  /* 0x0000006000017945 */ /* 0x000fe60003800000 */
[----:B------:R-:W-:-:S05]  /*3f90*/  FFMA R65, R65, R88, R62 ;  /* 0x0000005841417223 */ /* 0x000fca000000003e */
[----:B------:R0:W-:Y:S01]  /*3fa0*/  @P0 STG.E desc[UR44][R14.64+0x44], R65 ;  /* 0x000044410e000986 */ /* 0x0001e2000c10192c */
[----:B------:R-:W-:-:S13]  /*3fb0*/  ISETP.GT.AND P0, PT, R3, 0x8, P2 ;  /* 0x000000080300780c */ /* 0x000fda0001704270 */
[----:B0-----:R-:W-:Y:S05]  /*3fc0*/  @!P0 BRA `(.L_x_47) ;  /* 0x0000000000048947 */ /* 0x001fea0003800000 */
[----:B------:R0:W5:Y:S02]  /*3fd0*/  LDG.E.LTC128B R118, desc[UR44][R12.64+0x40] ;  /* 0x0000402c0c767981 */ /* 0x000164000c1e1920 */
.L_x_47:
[----:B------:R-:W-:Y:S05]  /*3fe0*/  BSYNC B1 ;  /* 0x0000000000017941 */ /* 0x000fea0003800000 */
.L_x_46:
[----:B-----5:R-:W-:Y:S01]  /*3ff0*/  FMUL R19, R118, R89 ;  /* 0x0000005976137220 */ /* 0x020fe20000400000 */
[----:B------:R-:W-:Y:S03]  /*4000*/  BSSY B1, `(.L_x_48) ;  /* 0x0000006000017945 */ /* 0x000fe60003800000 */
[----:B------:R-:W-:-:S05]  /*4010*/  FFMA R19, R66, R88, R19 ;  /* 0x0000005842137223 */ /* 0x000fca0000000013 */
[----:B------:R0:W-:Y:S01]  /*4020*/  @P0 STG.E desc[UR44][R20.64+0x40], R19 ;  /* 0x0000401314000986 */ /* 0x0001e2000c10192c */
[----:B------:R-:W-:-:S13]  /*4030*/  ISETP.GT.AND P0, PT, R3, 0x8, P1 ;  /* 0x000000080300780c */ /* 0x000fda0000f04270 */
[----:B0-----:R-:W-:Y:S05]  /*4040*/  @!P0 BRA `(.L_x_49) ;  /* 0x0000000000048947 */ /* 0x001fea0003800000 */
[----:B------:R0:W5:Y:S02]  /*4050*/  LDG.E.LTC128B R118, desc[UR44][R12.64+0x44] ;  /* 0x0000442c0c767981 */ /* 0x000164000c1e1920 */
.L_x_49:
[----:B------:R-:W-:Y:S05]  /*4060*/  BSYNC B1 ;  /* 0x0000000000017941 */ /* 0x000fea0003800000 */
.L_x_48:
[----:B-----5:R-:W-:Y:S01]  /*4070*/  FMUL R62, R118, R89 ;  /* 0x00000059763e7220 */ /* 0x020fe20000400000 */
[----:B------:R-:W-:Y:S01]  /*4080*/  ISETP.GT.AND P2, PT, R4, 0x18, PT ;  /* 0x000000180400780c */ /* 0x000fe20003f44270 */
[----:B------:R-:W-:Y:S02]  /*4090*/  BSSY B1, `(.L_x_50) ;  /* 0x0000007000017945 */ /* 0x000fe40003800000 */
[----:B------:R-:W-:Y:S01]  /*40a0*/  FFMA R67, R67, R88, R62 ;  /* 0x0000005843437223 */ /* 0x000fe2000000003e */
[----:B------:R-:W-:-:S04]  /*40b0*/  P2R R102, PR, RZ, 0x4 ;  /* 0x00000004ff667803 */ /* 0x000fc80000000000 */
[----:B------:R0:W-:Y:S01]  /*40c0*/  @P0 STG.E desc[UR44][R20.64+0x44], R67 ;  /* 0x0000444314000986 */ /* 0x0001e2000c10192c */
[----:B------:R-:W-:-:S13]  /*40d0*/  ISETP.GT.AND P0, PT, R3, RZ, P2 ;  /* 0x000000ff0300720c */ /* 0x000fda0001704270 */
[----:B0-----:R-:W-:Y:S05]  /*40e0*/  @!P0 BRA `(.L_x_51) ;  /* 0x0000000000048947 */ /* 0x001fea0003800000 */
[----:B------:R0:W5:Y:S02]  /*40f0*/  LDG.E.LTC128B R118, desc[UR44][R8.64+0x60] ;  /* 0x0000602c08767981 */ /* 0x000164000c1e1920 */
.L_x_51:
[----:B------:R-:W-:Y:S05]  /*4100*/  BSYNC B1 ;  /* 0x0000000000017941 */ /* 0x000fea0003800000 */
.L_x_50:
        /* <DEDUP_REMOVED lines=9> */
.L_x_53:
[----:B------:R-:W-:Y:S05]  /*41a0*/  BSYNC B1 ;  /* 0x0000000000017941 */ /* 0x000fea0003800000 */
.L_x_52:
[----:B-----5:R-:W-:Y:S01]  /*41b0*/  FMUL R62, R118, R89 ;  /* 0x00000059763e7220 */ /* 0x020fe20000400000 */
[----:B------:R-:W-:Y:S03]  /*41c0*/  BSSY B1, `(.L_x_54) ;  /* 0x0000006000017945 */ /* 0x000fe60003800000 */
[----:B------:R-:W-:-:S05]  /*41d0*/  FFMA R69, R69, R88, R62 ;  /* 0x0000005845457223 */ /* 0x000fca000000003e */
[----:B------:R0:W-:Y:S01]  /*41e0*/  @P0 STG.E desc[UR44][R14.64+0x64], R69 ;  /* 0x000064450e000986 */ /* 0x0001e2000c10192c */
[----:B------:R-:W-:-:S13]  /*41f0*/  ISETP.GT.AND P0, PT, R3, 0x8, P2 ;  /* 0x000000080300780c */ /* 0x000fda0001704270 */
[----:B0-----:R-:W-:Y:S05]  /*4200*/  @!P0 BRA `(.L_x_55) ;  /* 0x0000000000048947 */ /* 0x001fea0003800000 */
[----:B------:R0:W5:Y:S02]  /*4210*/  LDG.E.LTC128B R118, desc[UR44][R12.64+0x60] ;  /* 0x0000602c0c767981 */ /* 0x000164000c1e1920 */
.L_x_55:
[----:B------:R-:W-:Y:S05]  /*4220*/  BSYNC B1 ;  /* 0x0000000000017941 */ /* 0x000fea0003800000 */
.L_x_54:
[----:B-----5:R-:W-:Y:S01]  /*4230*/  FMUL R19, R118, R89 ;  /* 0x0000005976137220 */ /* 0x020fe20000400000 */
[----:B------:R-:W-:Y:S03]  /*4240*/  BSSY B1, `(.L_x_56) ;  /* 0x0000006000017945 */ /* 0x000fe60003800000 */
[----:B------:R-:W-:-:S05]  /*4250*/  FFMA R19, R70, R88, R19 ;  /* 0x0000005846137223 */ /* 0x000fca0000000013 */
[----:B------:R0:W-:Y:S01]  /*4260*/  @P0 STG.E desc[UR44][R20.64+0x60], R19 ;  /* 0x0000601314000986 */ /* 0x0001e2000c10192c */
[----:B------:R-:W-:-:S13]  /*4270*/  ISETP.GT.AND P0, PT, R3, 0x8, P1 ;  /* 0x000000080300780c */ /* 0x000fda0000f04270 */
[----:B0-----:R-:W-:Y:S05]  /*4280*/  @!P0 BRA `(.L_x_57) ;  /* 0x0000000000048947 */ /* 0x001fea0003800000 */
[----:B------:R0:W5:Y:S02]  /*4290*/  LDG.E.LTC128B R118, desc[UR44][R12.64+0x64] ;  /* 0x0000642c0c767981 */ /* 0x000164000c1e1920 */
.L_x_57:
[----:B------:R-:W-:Y:S05]  /*42a0*/  BSYNC B1 ;  /* 0x0000000000017941 */ /* 0x000fea0003800000 */
.L_x_56:
        /* <DEDUP_REMOVED lines=9> */
.L_x_59:
[----:B------:R-:W-:Y:S05]  /*4340*/  BSYNC B1 ;  /* 0x0000000000017941 */ /* 0x000fea0003800000 */
.L_x_58:
        /* <DEDUP_REMOVED lines=9> */
.L_x_61:
[----:B------:R-:W-:Y:S05]  /*43e0*/  BSYNC B1 ;  /* 0x0000000000017941 */ /* 0x000fea0003800000 */
.L_x_60:
[----:B-----5:R-:W-:Y:S01]  /*43f0*/  FMUL R62, R118, R89 ;  /* 0x00000059763e7220 */ /* 0x020fe20000400000 */
[----:B------:R-:W-:Y:S03]  /*4400*/  BSSY B1, `(.L_x_62) ;  /* 0x0000006000017945 */ /* 0x000fe60003800000 */
[----:B------:R-:W-:-:S05]  /*4410*/  FFMA R73, R73, R88, R62 ;  /* 0x0000005849497223 */ /* 0x000fca000000003e */
[----:B------:R0:W-:Y:S01]  /*4420*/  @P0 STG.E desc[UR44][R14.64+0x84], R73 ;  /* 0x000084490e000986 */ /* 0x0001e2000c10192c */
[----:B------:R-:W-:-:S13]  /*4430*/  ISETP.GT.AND P0, PT, R3, 0x8, P2 ;  /* 0x000000080300780c */ /* 0x000fda0001704270 */
[----:B0-----:R-:W-:Y:S05]  /*4440*/  @!P0 BRA `(.L_x_63) ;  /* 0x0000000000048947 */ /* 0x001fea0003800000 */
[----:B------:R0:W5:Y:S02]  /*4450*/  LDG.E.LTC128B R118, desc[UR44][R12.64+0x80] ;  /* 0x0000802c0c767981 */ /* 0x000164000c1e1920 */
.L_x_63:
[----:B------:R-:W-:Y:S05]  /*4460*/  BSYNC B1 ;  /* 0x0000000000017941 */ /* 0x000fea0003800000 */
.L_x_62:
[----:B-----5:R-:W-:Y:S01]  /*4470*/  FMUL R19, R118, R89 ;  /* 0x0000005976137220 */ /* 0x020fe20000400000 */
[----:B------:R-:W-:Y:S03]  /*4480*/  BSSY B1, `(.L_x_64) ;  /* 0x0000006000017945 */ /* 0x000fe60003800000 */
[----:B------:R-:W-:-:S05]  /*4490*/  FFMA R19, R74, R88, R19 ;  /* 0x000000584a137223 */ /* 0x000fca0000000013 */
[----:B------:R0:W-:Y:S01]  /*44a0*/  @P0 STG.E desc[UR44][R20.64+0x80], R19 ;  /* 0x0000801314000986 */ /* 0x0001e2000c10192c */
[----:B------:R-:W-:-:S13]  /*44b0*/  ISETP.GT.AND P0, PT, R3, 0x8, P1 ;  /* 0x000000080300780c */ /* 0x000fda0000f04270 */
[----:B0-----:R-:W-:Y:S05]  /*44c0*/  @!P0 BRA `(.L_x_65) ;  /* 0x0000000000048947 */ /* 0x001fea0003800000 */
[----:B------:R0:W5:Y:S02]  /*44d0*/  LDG.E.LTC128B R118, desc[UR44][R12.64+0x84] ;  /* 0x0000842c0c767981 */ /* 0x000164000c1e1920 */
.L_x_65:
[----:B------:R-:W-:Y:S05]  /*44e0*/  BSYNC B1 ;  /* 0x0000000000017941 */ /* 0x000fea0003800000 */
.L_x_64:
        /* <DEDUP_REMOVED lines=9> */
.L_x_67:
[----:B------:R-:W-:Y:S05]  /*4580*/  BSYNC B1 ;  /* 0x0000000000017941 */ /* 0x000fea0003800000 */
.L_x_66:
[----:B-----5:R-:W-:Y:S01]  /*4590*/  FMUL R19, R118, R89 ;  /* 0x0000005976137220 */ /* 0x020fe20000400000 */
[----:B------:R-:W-:Y:S01]  /*45a0*/  ISETP.GT.AND P5, PT, R4, 0x29, PT ;  /* 0x000000290400780c */ /* 0x000fe20003fa4270 */
[----:B------:R-:W-:Y:S02]  /*45b0*/  BSSY B1, `(.L_x_68) ;  /* 0x0000007000017945 */ /* 0x000fe40003800000 */
[----:B------:R-:W-:-:S05]  /*45c0*/  FFMA R19, R76, R88, R19 ;  /* 0x000000584c137223 */ /* 0x000fca0000000013 */
[----:B------:R1:W-:Y:S01]  /*45d0*/  @P0 STG.E desc[UR44][R14.64+0xa0], R19 ;  /* 0x0000a0130e000986 */ /* 0x0003e2000c10192c */
[----:B------:R-:W-:Y:S02]  /*45e0*/  ISETP.GT.AND P0, PT, R3, RZ, P5 ;  /* 0x000000ff0300720c */ /* 0x000fe40002f04270 */
[----:B-1----:R-:W-:-:S11]  /*45f0*/  P2R R19, PR, RZ, 0x20 ;  /* 0x00000020ff137803 */ /* 0x002fd60000000000 */
[----:B------:R-:W-:Y:S05]  /*4600*/  @!P0 BRA `(.L_x_69) ;  /* 0x0000000000048947 */ /* 0x000fea0003800000 */
[----:B------:R1:W5:Y:S02]  /*4610*/  LDG.E.LTC128B R118, desc[UR44][R8.64+0xa4] ;  /* 0x0000a42c08767981 */ /* 0x000364000c1e1920 */
.L_x_69:
[----:B------:R-:W-:Y:S05]  /*4620*/  BSYNC B1 ;  /* 0x0000000000017941 */ /* 0x000fea0003800000 */
.L_x_68:
[----:B-----5:R-:W-:Y:S01]  /*4630*/  FMUL R62, R118, R89 ;  /* 0x00000059763e7220 */ /* 0x020fe20000400000 */
[----:B------:R-:W-:Y:S03]  /*4640*/  BSSY B1, `(.L_x_70) ;  /* 0x0000006000017945 */ /* 0x000fe60003800000 */
[----:B------:R-:W-:-:S05]  /*4650*/  FFMA R77, R77, R88, R62 ;  /* 0x000000584d4d7223 */ /* 0x000fca000000003e */
[----:B------:R0:W-:Y:S01]  /*4660*/  @P0 STG.E desc[UR44][R14.64+0xa4], R77 ;  /* 0x0000a44d0e000986 */ /* 0x0001e2000c10192c */
[----:B------:R-:W-:-:S13]  /*4670*/  ISETP.GT.AND P0, PT, R3, 0x8, P1 ;  /* 0x000000080300780c */ /* 0x000fda0000f04270 */
[----:B0-----:R-:W-:Y:S05]  /*4680*/  @!P0 BRA `(.L_x_71) ;  /* 0x0000000000048947 */ /* 0x001fea0003800000 */
[----:B------:R0:W5:Y:S02]  /*4690*/  LDG.E.LTC128B R118, desc[UR44][R12.64+0xa0] ;  /* 0x0000a02c0c767981 */ /* 0x000164000c1e1920 */
.L_x_71:
[----:B------:R-:W-:Y:S05]  /*46a0*/  BSYNC B1 ;  /* 0x0000000000017941 */ /* 0x000fea0003800000 */
.L_x_70:
[----:B-----5:R-:W-:Y:S01]  /*46b0*/  FMUL R19, R118, R89 ;  /* 0x0000005976137220 */ /* 0x020fe20000400000 */
[----:B------:R-:W-:Y:S03]  /*46c0*/  BSSY B1, `(.L_x_72) ;  /* 0x0000006000017945 */ /* 0x000fe60003800000 */
[----:B------:R-:W-:-:S05]  /*46d0*/  FFMA R19, R78, R88, R19 ;  /* 0x000000584e137223 */ /* 0x000fca0000000013 */
[----:B------:R0:W-:Y:S01]  /*46e0*/  @P0 STG.E desc[UR44][R20.64+0xa0], R19 ;  /* 0x0000a01314000986 */ /* 0x0001e2000c10192c */
[----:B------:R-:W-:-:S13]  /*46f0*/  ISETP.GT.AND P0, PT, R3, 0x8, P5 ;  /* 0x000000080300780c */ /* 0x000fda0002f04270 */
[----:B0-----:R-:W-:Y:S05]  /*4700*/  @!P0 BRA `(.L_x_73) ;  /* 0x0000000000048947 */ /* 0x001fea0003800000 */
[----:B------:R0:W5:Y:S02]  /*4710*/  LDG.E.LTC128B R118, desc[UR44][R12.64+0xa4] ;  /* 0x0000a42c0c767981 */ /* 0x000164000c1e1920 */
.L_x_73:
[----:B------:R-:W-:Y:S05]  /*4720*/  BSYNC B1 ;  /* 0x0000000000017941 */ /* 0x000fea0003800000 */
.L_x_72:
[----:B-----5:R-:W-:Y:S01]  /*4730*/  FMUL R62, R118, R89 ;  /* 0x00000059763e7220 */ /* 0x020fe20000400000 */
[----:B------:R-:W-:Y:S01]  /*4740*/  ISETP.GT.AND P3, PT, R4, 0x30, PT ;  /* 0x000000300400780c */ /* 0x000fe20003f64270 */
[----:B------:R-:W-:Y:S02]  /*4750*/  BSSY B1, `(.L_x_74) ;  /* 0x0000006000017945 */ /* 0x000fe40003800000 */
[----:B------:R-:W-:-:S05]  /*4760*/  FFMA R79, R79, R88, R62 ;  /* 0x000000584f4f7223 */ /* 0x000fca000000003e */
[----:B------:R0:W-:Y:S01]  /*4770*/  @P0 STG.E desc[UR44][R20.64+0xa4], R79 ;  /* 0x0000a44f14000986 */ /* 0x0001e2000c10192c */
[----:B------:R-:W-:-:S13]  /*4780*/  ISETP.GT.AND P0, PT, R3, RZ, P3 ;  /* 0x000000ff0300720c */ /* 0x000fda0001f04270 */
[----:B0-----:R-:W-:Y:S05]  /*4790*/  @!P0 BRA `(.L_x_75) ;  /* 0x0000000000048947 */ /* 0x001fea0003800000 */
[----:B------:R0:W5:Y:S02]  /*47a0*/  LDG.E.LTC128B R118, desc[UR44][R8.64+0xc0] ;  /* 0x0000c02c08767981 */ /* 0x000164000c1e1920 */
.L_x_75:
[----:B------:R-:W-:Y:S05]  /*47b0*/  BSYNC B1 ;  /* 0x0000000000017941 */ /* 0x000fea0003800000 */
.L_x_74:
        /* <DEDUP_REMOVED lines=8> */
.L_x_77:
[----:B------:R-:W-:Y:S05]  /*4840*/  BSYNC B1 ;  /* 0x0000000000017941 */ /* 0x000fea0003800000 */
.L_x_76:
[----:B-----5:R-:W-:Y:S01]  /*4850*/  FMUL R62, R118, R89 ;  /* 0x00000059763e7220 */ /* 0x020fe20000400000 */
[----:B------:R-:W-:Y:S03]  /*4860*/  BSSY B1, `(.L_x_78) ;  /* 0x0000006000017945 */ /* 0x000fe60003800000 */
[----:B------:R-:W-:-:S05]  /*4870*/  FFMA R81, R81, R88, R62 ;  /* 0x0000005851517223 */ /* 0x000fca000000003e */
[----:B------:R0:W-:Y:S01]  /*4880*/  @P0 STG.E desc[UR44][R14.64+0xc4], R81 ;  /* 0x0000c4510e000986 */ /* 0x0001e2000c10192c */
[----:B------:R-:W-:-:S13]  /*4890*/  ISETP.GT.AND P0, PT, R3, 0x8, P3 ;  /* 0x000000080300780c */ /* 0x000fda0001f04270 */
[----:B0-----:R-:W-:Y:S05]  /*48a0*/  @!P0 BRA `(.L_x_79) ;  /* 0x0000000000048947 */ /* 0x001fea0003800000 */
[----:B------:R0:W5:Y:S02]  /*48b0*/  LDG.E.LTC128B R118, desc[UR44][R12.64+0xc0] ;  /* 0x0000c02c0c767981 */ /* 0x000164000c1e1920 */
.L_x_79:
[----:B------:R-:W-:Y:S05]  /*48c0*/  BSYNC B1 ;  /* 0x0000000000017941 */ /* 0x000fea0003800000 */
.L_x_78:
[----:B-----5:R-:W-:Y:S01]  /*48d0*/  FMUL R19, R118, R89 ;  /* 0x0000005976137220 */ /* 0x020fe20000400000 */
[----:B------:R-:W-:Y:S03]  /*48e0*/  BSSY B1, `(.L_x_80) ;  /* 0x0000006000017945 */ /* 0x000fe60003800000 */
[----:B------:R-:W-:-:S05]  /*48f0*/  FFMA R19, R82, R88, R19 ;  /* 0x0000005852137223 */ /* 0x000fca0000000013 */
[----:B------:R0:W-:Y:S01]  /*4900*/  @P0 STG.E desc[UR44][R20.64+0xc0], R19 ;  /* 0x0000c01314000986 */ /* 0x0001e2000c10192c */
[----:B------:R-:W-:-:S13]  /*4910*/  ISETP.GT.AND P0, PT, R3, 0x8, P2 ;  /* 0x000000080300780c */ /* 0x000fda0001704270 */
[----:B0-----:R-:W-:Y:S05]  /*4920*/  @!P0 BRA `(.L_x_81) ;  /* 0x0000000000048947 */ /* 0x001fea0003800000 */
[----:B------:R0:W5:Y:S02]  /*4930*/  LDG.E.LTC128B R118, desc[UR44][R12.64+0xc4] ;  /* 0x0000c42c0c767981 */ /* 0x000164000c1e1920 */
.L_x_81:
[----:B------:R-:W-:Y:S05]  /*4940*/  BSYNC B1 ;  /* 0x0000000000017941 */ /* 0x000fea0003800000 */
.L_x_80:
        /* <DEDUP_REMOVED lines=8> */
.L_x_83:
[----:B------:R-:W-:Y:S05]  /*49d0*/  BSYNC B1 ;  /* 0x0000000000017941 */ /* 0x000fea0003800000 */
.L_x_82:
[----:B-----5:R-:W-:Y:S01]  /*49e0*/  FMUL R19, R118, R89 ;  /* 0x0000005976137220 */ /* 0x020fe20000400000 */
[----:B------:R-:W-:Y:S03]  /*49f0*/  BSSY B1, `(.L_x_84) ;  /* 0x000000d000017945 */ /* 0x000fe60003800000 */
[----:B------:R-:W-:-:S05]  /*4a00*/  FFMA R19, R84, R88, R19 ;  /* 0x0000005854137223 */ /* 0x000fca0000000013 */
[----:B------:R0:W-:Y:S01]  /*4a10*/  @P0 STG.E desc[UR44][R14.64+0xe0], R19 ;  /* 0x0000e0130e000986 */ /* 0x0001e2000c10192c */
[----:B------:R-:W-:-:S05]  /*4a20*/  IADD3 R64, P0, R101, R20, RZ ;  /* 0x0000001465407210 */ /* 0x000fca0007f1e0ff */
[----:B------:R-:W-:Y:S01]  /*4a30*/  IMAD.X R65, R5, 0x1, R21, P0 ;  /* 0x0000000105417824 */ /* 0x000fe200000e0615 */
[----:B------:R-:W-:-:S05]  /*4a40*/  IADD3 R66, P0, R101, R20, RZ ;  /* 0x0000001465427210 */ /* 0x000fca0007f1e0ff */
[----:B------:R-:W-:Y:S01]  /*4a50*/  IMAD.X R67, R5, 0x1, R21, P0 ;  /* 0x0000000105437824 */ /* 0x000fe200000e0615 */
[----:B------:R-:W-:-:S04]  /*4a60*/  IADD3 R62, P0, R101, R14, RZ ;  /* 0x0000000e653e7210 */ /* 0x000fc80007f1e0ff */
[----:B------:R-:W-:Y:S02]  /*4a70*/  IADD3.X R63, R5, R15, RZ, P0, !PT ;  /* 0x0000000f053f7210 */ /* 0x000fe400007fe4ff */
[----:B------:R-:W-:-:S04]  /*4a80*/  ISETP.GT.AND P0, PT, R4, 0x39, PT ;  /* 0x000000390400780c */ /* 0x000fc80003f04270 */
[----:B------:R-:W-:-:S13]  /*4a90*/  ISETP.GT.AND P4, PT, R3, RZ, P0 ;  /* 0x000000ff0300720c */ /* 0x000fda0000784270 */
[----:B0-----:R-:W-:Y:S05]  /*4aa0*/  @!P4 BRA `(.L_x_85) ;  /* 0x000000000004c947 */ /* 0x001fea0003800000 */
[----:B------:R0:W5:Y:S02]  /*4ab0*/  LDG.E.LTC128B R118, desc[UR44][R8.64+0xe4] ;  /* 0x0000e42c08767981 */ /* 0x000164000c1e1920 */
.L_x_85:
[----:B------:R-:W-:Y:S05]  /*4ac0*/  BSYNC B1 ;  /* 0x0000000000017941 */ /* 0x000fea0003800000 */
.L_x_84:
[----:B-----5:R-:W-:Y:S01]  /*4ad0*/  FMUL R4, R118, R89 ;  /* 0x0000005976047220 */ /* 0x020fe20000400000 */
[----:B------:R-:W-:Y:S03]  /*4ae0*/  BSSY B1, `(.L_x_86) ;  /* 0x0000006000017945 */ /* 0x000fe60003800000 */
[----:B------:R-:W-:-:S05]  /*4af0*/  FFMA R85, R85, R88, R4 ;  /* 0x0000005855557223 */ /* 0x000fca0000000004 */
[----:B------:R0:W-:Y:S01]  /*4b00*/  @P4 STG.E desc[UR44][R14.64+0xe4], R85 ;  /* 0x0000e4550e004986 */ /* 0x0001e2000c10192c */
[----:B------:R-:W-:-:S13]  /*4b10*/  ISETP.GT.AND P4, PT, R3, 0x8, P1 ;  /* 0x000000080300780c */ /* 0x000fda0000f84270 */
[----:B0-----:R-:W-:Y:S05]  /*4b20*/  @!P4 BRA `(.L_x_87) ;  /* 0x000000000004c947 */ /* 0x001fea0003800000 */
[----:B------:R0:W5:Y:S02]  /*4b30*/  LDG.E.LTC128B R118, desc[UR44][R12.64+0xe0] ;  /* 0x0000e02c0c767981 */ /* 0x000164000c1e1920 */
.L_x_87:
[----:B------:R-:W-:Y:S05]  /*4b40*/  BSYNC B1 ;  /* 0x0000000000017941 */ /* 0x000fea0003800000 */
.L_x_86:
[----:B-----5:R-:W-:Y:S01]  /*4b50*/  FMUL R5, R118, R89 ;  /* 0x0000005976057220 */ /* 0x020fe20000400000 */
[----:B------:R-:W-:Y:S03]  /*4b60*/  BSSY B1, `(.L_x_88) ;  /* 0x0000006000017945 */ /* 0x000fe60003800000 */
[----:B------:R-:W-:-:S05]  /*4b70*/  FFMA R5, R86, R88, R5 ;  /* 0x0000005856057223 */ /* 0x000fca0000000005 */
[----:B------:R0:W-:Y:S01]  /*4b80*/  @P4 STG.E desc[UR44][R20.64+0xe0], R5 ;  /* 0x0000e00514004986 */ /* 0x0001e2000c10192c */
[----:B------:R-:W-:-:S13]  /*4b90*/  ISETP.GT.AND P4, PT, R3, 0x8, P0 ;  /* 0x000000080300780c */ /* 0x000fda0000784270 */
[----:B0-----:R-:W-:Y:S05]  /*4ba0*/  @!P4 BRA `(.L_x_89) ;  /* 0x000000000004c947 */ /* 0x001fea0003800000 */
[----:B------:R0:W5:Y:S02]  /*4bb0*/  LDG.E.LTC128B R118, desc[UR44][R12.64+0xe4] ;  /* 0x0000e42c0c767981 */ /* 0x000164000c1e1920 */
.L_x_89:
[----:B------:R-:W-:Y:S05]  /*4bc0*/  BSYNC B1 ;  /* 0x0000000000017941 */ /* 0x000fea0003800000 */
.L_x_88:
[----:B-----5:R-:W-:-:S04]  /*4bd0*/  FMUL R4, R118, R89 ;  /* 0x0000005976047220 */ /* 0x020fc80000400000 */
[----:B------:R-:W-:-:S05]  /*4be0*/  FFMA R87, R87, R88, R4 ;  /* 0x0000005857577223 */ /* 0x000fca0000000004 */
[----:B------:R0:W-:Y:S01]  /*4bf0*/  @P4 STG.E desc[UR44][R20.64+0xe4], R87 ;  /* 0x0000e45714004986 */ /* 0x0001e2000c10192c */
[----:B------:R-:W-:-:S13]  /*4c00*/  ISETP.GT.AND P4, PT, R3, 0x80, P6 ;  /* 0x000000800300780c */ /* 0x000fda0003784270 */
[----:B------:R-:W2:Y:S01]  /*4c10*/  @P4 LDG.E.LTC128B R118, desc[UR44][R58.64] ;  /* 0x0000002c3a764981 */ /* 0x000ea2000c1e1920 */
[----:B------:R-:W-:Y:S01]  /*4c20*/  BSSY B1, `(.L_x_90) ;  /* 0x0000008000017945 */ /* 0x000fe20003800000 */
[----:B--2---:R-:W-:-:S04]  /*4c30*/  FMUL R5, R118, R89 ;  /* 0x0000005976057220 */ /* 0x004fc80000400000 */
[----:B------:R-:W-:-:S05]  /*4c40*/  FFMA R5, R24, R88, R5 ;  /* 0x0000005818057223 */ /* 0x000fca0000000005 */
[----:B------:R0:W-:Y:S01]  /*4c50*/  @P4 STG.E desc[UR44][R62.64], R5 ;  /* 0x000000053e004986 */ /* 0x0001e2000c10192c */
[----:B------:R-:W-:-:S04]  /*4c60*/  ISETP.NE.AND P4, PT, R117, RZ, PT ;  /* 0x000000ff7500720c */ /* 0x000fc80003f85270 */
[----:B------:R-:W-:-:S13]  /*4c70*/  ISETP.GT.AND P4, PT, R3, 0x80, P4 ;  /* 0x000000800300780c */ /* 0x000fda0002784270 */
[----:B0-----:R-:W-:Y:S05]  /*4c80*/  @!P4 BRA `(.L_x_91) ;  /* 0x000000000004c947 */ /* 0x001fea0003800000 */
[----:B------:R0:W5:Y:S02]  /*4c90*/  LDG.E.LTC128B R118, desc[UR44][R10.64+0x4] ;  /* 0x0000042c0a767981 */ /* 0x000164000c1e1920 */
.L_x_91:
[----:B------:R-:W-:Y:S05]  /*4ca0*/  BSYNC B1 ;  /* 0x0000000000017941 */ /* 0x000fea0003800000 */
.L_x_90:
[----:B-----5:R-:W-:Y:S01]  /*4cb0*/  FMUL R4, R118, R89 ;  /* 0x0000005976047220 */ /* 0x020fe20000400000 */
[----:B------:R-:W-:Y:S01]  /*4cc0*/  @P4 IMAD.MOV.U32 R5, RZ, RZ, R63 ;  /* 0x000000ffff054224 */ /* 0x000fe200078e003f */
[----:B------:R-:W-:Y:S01]  /*4cd0*/  ISETP.GT.AND P6, PT, R3, 0x88, P6 ;  /* 0x000000880300780c */ /* 0x000fe200037c4270 */
[----:B------:R-:W-:Y:S01]  /*4ce0*/  BSSY B1, `(.L_x_92) ;  /* 0x0000006000017945 */ /* 0x000fe20003800000 */
[----:B------:R-:W-:Y:S01]  /*4cf0*/  FFMA R25, R25, R88, R4 ;  /* 0x0000005819197223 */ /* 0x000fe20000000004 */
[----:B------:R-:W-:-:S05]  /*4d00*/  @P4 IMAD.MOV.U32 R4, RZ, RZ, R62 ;  /* 0x000000ffff044224 */ /* 0x000fca00078e003e */
[----:B------:R2:W-:Y:S05]  /*4d10*/  @P4 STG.E desc[UR44][R4.64+0x4], R25 ;  /* 0x0000041904004986 */ /* 0x0005ea000c10192c */
[----:B------:R-:W-:Y:S05]  /*4d20*/  @!P6 BRA `(.L_x_93) ;  /* 0x000000000004e947 */ /* 0x000fea0003800000 */
[----:B------:R0:W5:Y:S02]  /*4d30*/  LDG.E.LTC128B R118, desc[UR44][R60.64] ;  /* 0x0000002c3c767981 */ /* 0x000164000c1e1920 */
.L_x_93:
[----:B------:R-:W-:Y:S05]  /*4d40*/  BSYNC B1 ;  /* 0x0000000000017941 */ /* 0x000fea0003800000 */
.L_x_92:
[----:B--2--5:R-:W-:Y:S01]  /*4d50*/  FMUL R5, R118, R89 ;  /* 0x0000005976057220 */ /* 0x024fe20000400000 */
[----:B------:R-:W-:Y:S01]  /*4d60*/  ISETP.NE.AND P4, PT, R117, RZ, PT ;  /* 0x000000ff7500720c */ /* 0x000fe20003f85270 */
[----:B------:R-:W-:Y:S02]  /*4d70*/  BSSY B1, `(.L_x_94) ;  /* 0x0000006000017945 */ /* 0x000fe40003800000 */
[----:B------:R-:W-:Y:S01]  /*4d80*/  FFMA R5, R26, R88, R5 ;  /* 0x000000581a057223 */ /* 0x000fe20000000005 */
[----:B------:R-:W-:-:S04]  /*4d90*/  ISETP.GT.AND P4, PT, R3, 0x88, P4 ;  /* 0x000000880300780c */ /* 0x000fc80002784270 */
[----:B------:R2:W-:Y:S09]  /*4da0*/  @P6 STG.E desc[UR44][R64.64], R5 ;  /* 0x0000000540006986 */ /* 0x0005f2000c10192c */
[----:B------:R-:W-:Y:S05]  /*4db0*/  @!P4 BRA `(.L_x_95) ;  /* 0x000000000004c947 */ /* 0x000fea0003800000 */
[----:B------:R0:W5:Y:S02]  /*4dc0*/  LDG.E.LTC128B R118, desc[UR44][R56.64+0x4] ;  /* 0x0000042c38767981 */ /* 0x000164000c1e1920 */
.L_x_95:
[----:B------:R-:W-:Y:S05]  /*4dd0*/  BSYNC B1 ;  /* 0x0000000000017941 */ /* 0x000fea0003800000 */
.L_x_94:
[----:B-----5:R-:W-:Y:S01]  /*4de0*/  FMUL R4, R118, R89 ;  /* 0x0000005976047220 */ /* 0x020fe20000400000 */
[----:B------:R-:W-:Y:S01]  /*4df0*/  ISETP.NE.AND P6, PT, R119, RZ, PT ;  /* 0x000000ff7700720c */ /* 0x000fe20003fc5270 */
[----:B------:R-:W-:Y:S02]  /*4e00*/  BSSY B1, `(.L_x_96) ;  /* 0x0000006000017945 */ /* 0x000fe40003800000 */
[----:B------:R-:W-:-:S05]  /*4e10*/  FFMA R27, R27, R88, R4 ;  /* 0x000000581b1b7223 */ /* 0x000fca0000000004 */
[----:B------:R0:W-:Y:S01]  /*4e20*/  @P4 STG.E desc[UR44][R66.64+0x4], R27 ;  /* 0x0000041b42004986 */ /* 0x0001e2000c10192c */
[----:B------:R-:W-:-:S13]  /*4e30*/  ISETP.GT.AND P4, PT, R3, 0x80, P6 ;  /* 0x000000800300780c */ /* 0x000fda0003784270 */
[----:B0-----:R-:W-:Y:S05]  /*4e40*/  @!P4 BRA `(.L_x_97) ;  /* 0x000000000004c947 */ /* 0x001fea0003800000 */
[----:B------:R0:W5:Y:S02]  /*4e50*/  LDG.E.LTC128B R118, desc[UR44][R10.64+0x20] ;  /* 0x0000202c0a767981 */ /* 0x000164000c1e1920 */
.L_x_97:
[----:B------:R-:W-:Y:S05]  /*4e60*/  BSYNC B1 ;  /* 0x0000000000017941 */ /* 0x000fea0003800000 */
.L_x_96:
[----:B--2--5:R-:W-:Y:S01]  /*4e70*/  FMUL R5, R118, R89 ;  /* 0x0000005976057220 */ /* 0x024fe20000400000 */
[----:B------:R-:W-:Y:S01]  /*4e80*/  @P4 IMAD.MOV.U32 R4, RZ, RZ, R62 ;  /* 0x000000ffff044224 */ /* 0x000fe200078e003e */
[----:B------:R-:W-:Y:S01]  /*4e90*/  ISETP.NE.AND P6, PT, R120, RZ, PT ;  /* 0x000000ff7800720c */ /* 0x000fe20003fc5270 */
[----:B------:R-:W-:Y:S01]  /*4ea0*/  BSSY B1, `(.L_x_98) ;  /* 0x0000007000017945 */ /* 0x000fe20003800000 */
[----:B-1-34-:R-:W-:Y:S01]  /*4eb0*/  FFMA R9, R28, R88, R5 ;  /* 0x000000581c097223 */ /* 0x01afe20000000005 */
[----:B------:R-:W-:-:S05]  /*4ec0*/  @P4 IMAD.MOV.U32 R5, RZ, RZ, R63 ;  /* 0x000000ffff054224 */ /* 0x000fca00078e003f */
[----:B------:R1:W-:Y:S01]  /*4ed0*/  @P4 STG.E desc[UR44][R4.64+0x20], R9 ;  /* 0x0000200904004986 */ /* 0x0003e2000c10192c */
[----:B------:R-:W-:-:S13]  /*4ee0*/  ISETP.GT.AND P4, PT, R3, 0x80, P6 ;  /* 0x000000800300780c */ /* 0x000fda0003784270 */
[----:B-1----:R-:W-:Y:S05]  /*4ef0*/  @!P4 BRA `(.L_x_99) ;  /* 0x000000000004c947 */ /* 0x002fea0003800000 */
[----:B------:R1:W5:Y:S02]  /*4f00*/  LDG.E.LTC128B R118, desc[UR44][R10.64+0x24] ;  /* 0x0000242c0a767981 */ /* 0x000364000c1e1920 */
.L_x_99:
[----:B------:R-:W-:Y:S05]  /*4f10*/  BSYNC B1 ;  /* 0x0000000000017941 */ /* 0x000fea0003800000 */
.L_x_98:
[----:B-----5:R-:W-:Y:S01]  /*4f20*/  FMUL R4, R118, R89 ;  /* 0x0000005976047220 */ /* 0x020fe20000400000 */
[----:B------:R-:W-:Y:S01]  /*4f30*/  @P4 IMAD.MOV.U32 R5, RZ, RZ, R63 ;  /* 0x000000ffff054224 */ /* 0x000fe200078e003f */
[----:B------:R-:W-:Y:S02]  /*4f40*/  BSSY B1, `(.L_x_100) ;  /* 0x0000008000017945 */ /* 0x000fe40003800000 */
[----:B------:R-:W-:Y:S01]  /*4f50*/  FFMA R29, R29, R88, R4 ;  /* 0x000000581d1d7223 */ /* 0x000fe20000000004 */
[----:B------:R-:W-:-:S05]  /*4f60*/  @P4 IMAD.MOV.U32 R4, RZ, RZ, R62 ;  /* 0x000000ffff044224 */ /* 0x000fca00078e003e */
[----:B------:R2:W-:Y:S01]  /*4f70*/  @P4 STG.E desc[UR44][R4.64+0x24], R29 ;  /* 0x0000241d04004986 */ /* 0x0005e2000c10192c */
[----:B------:R-:W-:-:S04]  /*4f80*/  ISETP.NE.AND P4, PT, R119, RZ, PT ;  /* 0x000000ff7700720c */ /* 0x000fc80003f85270 */
[----:B------:R-:W-:-:S13]  /*4f90*/  ISETP.GT.AND P4, PT, R3, 0x88, P4 ;  /* 0x000000880300780c */ /* 0x000fda0002784270 */
[----:B--2---:R-:W-:Y:S05]  /*4fa0*/  @!P4 BRA `(.L_x_101) ;  /* 0x000000000004c947 */ /* 0x004fea0003800000 */
[----:B------:R2:W5:Y:S02]  /*4fb0*/  LDG.E.LTC128B R118, desc[UR44][R56.64+0x20] ;  /* 0x0000202c38767981 */ /* 0x000564000c1e1920 */
.L_x_101:
[----:B------:R-:W-:Y:S05]  /*4fc0*/  BSYNC B1 ;  /* 0x0000000000017941 */ /* 0x000fea0003800000 */
.L_x_100:
[----:B-----5:R-:W-:Y:S01]  /*4fd0*/  FMUL R5, R118, R89 ;  /* 0x0000005976057220 */ /* 0x020fe20000400000 */
[----:B------:R-:W-:Y:S03]  /*4fe0*/  BSSY B1, `(.L_x_102) ;  /* 0x0000006000017945 */ /* 0x000fe60003800000 */
[----:B------:R-:W-:-:S05]  /*4ff0*/  FFMA R5, R30, R88, R5 ;  /* 0x000000581e057223 */ /* 0x000fca0000000005 */
[----:B------:R3:W-:Y:S01]  /*5000*/  @P4 STG.E desc[UR44][R6.64+0x20], R5 ;  /* 0x0000200506004986 */ /* 0x0007e2000c10192c */
[----:B------:R-:W-:-:S13]  /*5010*/  ISETP.GT.AND P4, PT, R3, 0x88, P6 ;  /* 0x000000880300780c */ /* 0x000fda0003784270 */
[----:B---3--:R-:W-:Y:S05]  /*5020*/  @!P4 BRA `(.L_x_103) ;  /* 0x000000000004c947 */ /* 0x008fea0003800000 */
[----:B------:R3:W5:Y:S02]  /*5030*/  LDG.E.LTC128B R118, desc[UR44][R56.64+0x24] ;  /* 0x0000242c38767981 */ /* 0x000764000c1e1920 */
.L_x_103:
[----:B------:R-:W-:Y:S05]  /*5040*/  BSYNC B1 ;  /* 0x0000000000017941 */ /* 0x000fea0003800000 */
.L_x_102:
[----:B-----5:R-:W-:Y:S01]  /*5050*/  FMUL R4, R118, R89 ;  /* 0x0000005976047220 */ /* 0x020fe20000400000 */
[----:B------:R-:W-:Y:S01]  /*5060*/  @P4 MOV R5, R7 ;  /* 0x0000000700054202 */ /* 0x000fe20000000f00 */
[----:B------:R-:W-:Y:S01]  /*5070*/  BSSY B1, `(.L_x_104) ;  /* 0x0000008000017945 */ /* 0x000fe20003800000 */
[----:B------:R-:W-:Y:S01]  /*5080*/  ISETP.NE.AND P6, PT, R112, RZ, PT ;  /* 0x000000ff7000720c */ /* 0x000fe20003fc5270 */
[----:B------:R-:W-:Y:S01]  /*5090*/  FFMA R31, R31, R88, R4 ;  /* 0x000000581f1f7223 */ /* 0x000fe20000000004 */
[----:B------:R-:W-:-:S05]  /*50a0*/  @P4 IMAD.MOV.U32 R4, RZ, RZ, R6 ;  /* 0x000000ffff044224 */ /* 0x000fca00078e0006 */
[----:B------:R4:W-:Y:S01]  /*50b0*/  @P4 STG.E desc[UR44][R4.64+0x24], R31 ;  /* 0x0000241f04004986 */ /* 0x0009e2000c10192c */
[----:B------:R-:W-:-:S13]  /*50c0*/  ISETP.GT.AND P4, PT, R3, 0x80, P6 ;  /* 0x000000800300780c */ /* 0x000fda0003784270 */
[----:B----4-:R-:W-:Y:S05]  /*50d0*/  @!P4 BRA `(.L_x_105) ;  /* 0x000000000004c947 */ /* 0x010fea0003800000 */
[----:B------:R4:W5:Y:S02]  /*50e0*/  LDG.E.LTC128B R118, desc[UR44][R10.64+0x40] ;  /* 0x0000402c0a767981 */ /* 0x000964000c1e1920 */
.L_x_105:
[----:B------:R-:W-:Y:S05]  /*50f0*/  BSYNC B1 ;  /* 0x0000000000017941 */ /* 0x000fea0003800000 */
.L_x_104:
[----:B-----5:R-:W-:Y:S01]  /*5100*/  FMUL R5, R118, R89 ;  /* 0x0000005976057220 */ /* 0x020fe20000400000 */
[----:B------:R-:W-:Y:S01]  /*5110*/  @P4 IMAD.MOV.U32 R4, RZ, RZ, R62 ;  /* 0x000000ffff044224 */ /* 0x000fe200078e003e */
[----:B------:R-:W-:Y:S01]  /*5120*/  ISETP.NE.AND P6, PT, R103, RZ, PT ;  /* 0x000000ff6700720c */ /* 0x000fe20003fc5270 */
[----:B------:R-:W-:Y:S01]  /*5130*/  BSSY B1, `(.L_x_106) ;  /* 0x0000007000017945 */ /* 0x000fe20003800000 */
[----:B------:R-:W-:Y:S01]  /*5140*/  FFMA R9, R32, R88, R5 ;  /* 0x0000005820097223 */ /* 0x000fe20000000005 */
[----:B------:R-:W-:-:S05]  /*5150*/  @P4 IMAD.MOV.U32 R5, RZ, RZ, R63 ;  /* 0x000000ffff054224 */ /* 0x000fca00078e003f */
[----:B------:R0:W-:Y:S01]  /*5160*/  @P4 STG.E desc[UR44][R4.64+0x40], R9 ;  /* 0x0000400904004986 */ /* 0x0001e2000c10192c */
[----:B------:R-:W-:-:S13]  /*5170*/  ISETP.GT.AND P4, PT, R3, 0x80, P6 ;  /* 0x000000800300780c */ /* 0x000fda0003784270 */
[----:B0-----:R-:W-:Y:S05]  /*5180*/  @!P4 BRA `(.L_x_107) ;  /* 0x000000000004c947 */ /* 0x001fea0003800000 */
[----:B------:R0:W5:Y:S02]  /*5190*/  LDG.E.LTC128B R118, desc[UR44][R10.64+0x44] ;  /* 0x0000442c0a767981 */ /* 0x000164000c1e1920 */
.L_x_107:
[----:B------:R-:W-:Y:S05]  /*51a0*/  BSYNC B1 ;  /* 0x0000000000017941 */ /* 0x000fea0003800000 */
.L_x_106:
        /* <DEDUP_REMOVED lines=8> */
[----:B0-----:R-:W-:Y:S05]  /*5230*/  @!P4 BRA `(.L_x_109) ;  /* 0x000000000004c947 */ /* 0x001fea0003800000 */
[----:B------:R0:W5:Y:S02]  /*5240*/  LDG.E.LTC128B R118, desc[UR44][R56.64+0x40] ;  /* 0x0000402c38767981 */ /* 0x000164000c1e1920 */
.L_x_109:
[----:B------:R-:W-:Y:S05]  /*5250*/  BSYNC B1 ;  /* 0x0000000000017941 */ /* 0x000fea0003800000 */
.L_x_108:
[----:B-----5:R-:W-:Y:S01]  /*5260*/  FMUL R5, R118, R89 ;  /* 0x0000005976057220 */ /* 0x020fe20000400000 */
[----:B------:R-:W-:Y:S01]  /*5270*/  @P4 IMAD.MOV.U32 R4, RZ, RZ, R6 ;  /* 0x000000ffff044224 */ /* 0x000fe200078e0006 */
[----:B------:R-:W-:Y:S02]  /*5280*/  BSSY B1, `(.L_x_110) ;  /* 0x0000007000017945 */ /* 0x000fe40003800000 */
[----:B------:R-:W-:Y:S01]  /*5290*/  FFMA R9, R34, R88, R5 ;  /* 0x0000005822097223 */ /* 0x000fe20000000005 */
[----:B------:R-:W-:-:S05]  /*52a0*/  @P4 IMAD.MOV.U32 R5, RZ, RZ, R7 ;  /* 0x000000ffff054224 */ /* 0x000fca00078e0007 */
[----:B------:R0:W-:Y:S01]  /*52b0*/  @P4 STG.E desc[UR44][R4.64+0x40], R9 ;  /* 0x0000400904004986 */ /* 0x0001e2000c10192c */
[----:B------:R-:W-:-:S13]  /*52c0*/  ISETP.GT.AND P4, PT, R3, 0x88, P6 ;  /* 0x000000880300780c */ /* 0x000fda0003784270 */
[----:B0-----:R-:W-:Y:S05]  /*52d0*/  @!P4 BRA `(.L_x_111) ;  /* 0x000000000004c947 */ /* 0x001fea0003800000 */
[----:B------:R0:W5:Y:S02]  /*52e0*/  LDG.E.LTC128B R118, desc[UR44][R56.64+0x44] ;  /* 0x0000442c38767981 */ /* 0x000164000c1e1920 */
.L_x_111:
[----:B------:R-:W-:Y:S05]  /*52f0*/  BSYNC B1 ;  /* 0x0000000000017941 */ /* 0x000fea0003800000 */
.L_x_110:
        /* <DEDUP_REMOVED lines=8> */
[----:B0-----:R-:W-:Y:S05]  /*5380*/  @!P4 BRA `(.L_x_113) ;  /* 0x000000000004c947 */ /* 0x001fea0003800000 */
[----:B------:R0:W5:Y:S02]  /*5390*/  LDG.E.LTC128B R118, desc[UR44][R10.64+0x60] ;  /* 0x0000602c0a767981 */ /* 0x000164000c1e1920 */
.L_x_113:
[----:B------:R-:W-:Y:S05]  /*53a0*/  BSYNC B1 ;  /* 0x0000000000017941 */ /* 0x000fea0003800000 */
.L_x_112:
        /* <DEDUP_REMOVED lines=10> */
.L_x_115:
[----:B------:R-:W-:Y:S05]  /*5450*/  BSYNC B1 ;  /* 0x0000000000017941 */ /* 0x000fea0003800000 */
.L_x_114:
        /* <DEDUP_REMOVED lines=10> */
.L_x_117:
[----:B------:R-:W-:Y:S05]  /*5500*/  BSYNC B1 ;  /* 0x0000000000017941 */ /* 0x000fea0003800000 */
.L_x_116:
        /* <DEDUP_REMOVED lines=9> */
.L_x_119:
[----:B------:R-:W-:Y:S05]  /*55a0*/  BSYNC B1 ;  /* 0x0000000000017941 */ /* 0x000fea0003800000 */
.L_x_118:
        /* <DEDUP_REMOVED lines=10> */
.L_x_121:
[----:B------:R-:W-:Y:S05]  /*5650*/  BSYNC B1 ;  /* 0x0000000000017941 */ /* 0x000fea0003800000 */
.L_x_120:
        /* <DEDUP_REMOVED lines=10> */
.L_x_123:
[----:B------:R-:W-:Y:S05]  /*5700*/  BSYNC B1 ;  /* 0x0000000000017941 */ /* 0x000fea0003800000 */
.L_x_122:
        /* <DEDUP_REMOVED lines=10> */
.L_x_125:
[----:B------:R-:W-:Y:S05]  /*57b0*/  BSYNC B1 ;  /* 0x0000000000017941 */ /* 0x000fea0003800000 */
.L_x_124:
        /* <DEDUP_REMOVED lines=9> */
.L_x_127:
[----:B------:R-:W-:Y:S05]  /*5850*/  BSYNC B1 ;  /* 0x0000000000017941 */ /* 0x000fea0003800000 */
.L_x_126:
        /* <DEDUP_REMOVED lines=10> */
.L_x_129:
[----:B------:R-:W-:Y:S05]  /*5900*/  BSYNC B1 ;  /* 0x0000000000017941 */ /* 0x000fea0003800000 */
.L_x_128:
        /* <DEDUP_REMOVED lines=9> */
.L_x_131:
[----:B------:R-:W-:Y:S05]  /*59a0*/  BSYNC B1 ;  /* 0x0000000000017941 */ /* 0x000fea0003800000 */
.L_x_130:
        /* <DEDUP_REMOVED lines=9> */
.L_x_133:
[----:B------:R-:W-:Y:S05]  /*5a40*/  BSYNC B1 ;  /* 0x0000000000017941 */ /* 0x000fea0003800000 */
.L_x_132:
        /* <DEDUP_REMOVED lines=9> */
.L_x_135:
[----:B------:R-:W-:Y:S05]  /*5ae0*/  BSYNC B1 ;  /* 0x0000000000017941 */ /* 0x000fea0003800000 */
.L_x_134:
[----:B0----5:R-:W-:Y:S01]  /*5af0*/  FMUL R4, R118, R89 ;  /* 0x0000005976047220 */ /* 0x021fe20000400000 */
[----:B------:R-:W-:Y:S01]  /*5b00*/  @P5 MOV R5, R7 ;  /* 0x0000000700055202 */ /* 0x000fe20000000f00 */
[----:B------:R-:W-:Y:S01]  /*5b10*/  BSSY B1, `(.L_x_136) ;  /* 0x0000007000017945 */ /* 0x000fe20003800000 */
[----:B------:R-:W-:Y:S01]  /*5b20*/  ISETP.GT.AND P4, PT, R3, 0x80, P3 ;  /* 0x000000800300780c */ /* 0x000fe20001f84270 */
[----:B------:R-:W-:Y:S01]  /*5b30*/  FFMA R47, R47, R88, R4 ;  /* 0x000000582f2f7223 */ /* 0x000fe20000000004 */
[----:B------:R-:W-:-:S05]  /*5b40*/  @P5 IMAD.MOV.U32 R4, RZ, RZ, R6 ;  /* 0x000000ffff045224 */ /* 0x000fca00078e0006 */
[----:B------:R0:W-:Y:S06]  /*5b50*/  @P5 STG.E desc[UR44][R4.64+0xa4], R47 ;  /* 0x0000a42f04005986 */ /* 0x0001ec000c10192c */
[----:B------:R-:W-:Y:S05]  /*5b60*/  @!P4 BRA `(.L_x_137) ;  /* 0x000000000004c947 */ /* 0x000fea0003800000 */
[----:B------:R0:W5:Y:S02]  /*5b70*/  LDG.E.LTC128B R118, desc[UR44][R10.64+0xc0] ;  /* 0x0000c02c0a767981 */ /* 0x000164000c1e1920 */
.L_x_137:
[----:B------:R-:W-:Y:S05]  /*5b80*/  BSYNC B1 ;  /* 0x0000000000017941 */ /* 0x000fea0003800000 */
.L_x_136:
[----:B0----5:R-:W-:Y:S01]  /*5b90*/  FMUL R5, R118, R89 ;  /* 0x0000005976057220 */ /* 0x021fe20000400000 */
        /* <DEDUP_REMOVED lines=8> */
.L_x_139:
[----:B------:R-:W-:Y:S05]  /*5c20*/  BSYNC B1 ;  /* 0x0000000000017941 */ /* 0x000fea0003800000 */
.L_x_138:
        /* <DEDUP_REMOVED lines=9> */
.L_x_141:
[----:B------:R-:W-:Y:S05]  /*5cc0*/  BSYNC B1 ;  /* 0x0000000000017941 */ /* 0x000fea0003800000 */
.L_x_140:
        /* <DEDUP_REMOVED lines=9> */
.L_x_143:
[----:B------:R-:W-:Y:S05]  /*5d60*/  BSYNC B1 ;  /* 0x0000000000017941 */ /* 0x000fea0003800000 */
.L_x_142:
        /* <DEDUP_REMOVED lines=9> */
.L_x_145:
[----:B------:R-:W-:Y:S05]  /*5e00*/  BSYNC B1 ;  /* 0x0000000000017941 */ /* 0x000fea0003800000 */
.L_x_144:
        /* <DEDUP_REMOVED lines=9> */
.L_x_147:
[----:B------:R-:W-:Y:S05]  /*5ea0*/  BSYNC B1 ;  /* 0x0000000000017941 */ /* 0x000fea0003800000 */
.L_x_146:
[----:B0----5:R-:W-:Y:S01]  /*5eb0*/  FMUL R4, R118, R89 ;  /* 0x0000005976047220 */ /* 0x021fe20000400000 */
[----:B------:R-:W-:Y:S01]  /*5ec0*/  ISETP.GT.AND P1, PT, R3, 0x88, P1 ;  /* 0x000000880300780c */ /* 0x000fe20000f24270 */
[----:B------:R-:W-:Y:S02]  /*5ed0*/  BSSY B1, `(.L_x_148) ;  /* 0x0000005000017945 */ /* 0x000fe40003800000 */
[----:B------:R-:W-:-:S05]  /*5ee0*/  FFMA R53, R53, R88, R4 ;  /* 0x0000005835357223 */ /* 0x000fca0000000004 */
[----:B------:R0:W-:Y:S05]  /*5ef0*/  @P2 STG.E desc[UR44][R62.64+0xe4], R53 ;  /* 0x0000e4353e002986 */ /* 0x0001ea000c10192c */
[----:B------:R-:W-:Y:S05]  /*5f00*/  @!P1 BRA `(.L_x_149) ;  /* 0x0000000000049947 */ /* 0x000fea0003800000 */
[----:B------:R0:W5:Y:S02]  /*5f10*/  LDG.E.LTC128B R118, desc[UR44][R56.64+0xe0] ;  /* 0x0000e02c38767981 */ /* 0x000164000c1e1920 */
.L_x_149:
[----:B------:R-:W-:Y:S05]  /*5f20*/  BSYNC B1 ;  /* 0x0000000000017941 */ /* 0x000fea0003800000 */
.L_x_148:
        /* <DEDUP_REMOVED lines=9> */
.L_x_151:
[----:B------:R-:W-:Y:S05]  /*5fc0*/  BSYNC B1 ;  /* 0x0000000000017941 */ /* 0x000fea0003800000 */
.L_x_150:
[----:B-----5:R-:W-:-:S04]  /*5fd0*/  FMUL R118, R118, R89 ;  /* 0x0000005976767220 */ /* 0x020fc80000400000 */
[----:B------:R-:W-:Y:S01]  /*5fe0*/  FFMA R55, R55, R88, R118 ;  /* 0x0000005837377223 */ /* 0x000fe20000000076 */
[----:B------:R-:W-:Y:S06]  /*5ff0*/  @!P0 BRA `(.L_x_152) ;  /* 0x00000010007c8947 */ /* 0x000fec0003800000 */
[----:B------:R0:W-:Y:S01]  /*6000*/  STG.E desc[UR44][R6.64+0xe4], R55 ;  /* 0x0000e43706007986 */ /* 0x0001e2000c10192c */
[----:B------:R-:W-:Y:S05]  /*6010*/  BRA `(.L_x_152) ;  /* 0x0000001000747947 */ /* 0x000fea0003800000 */
.L_x_29:
[----:B------:R-:W-:Y:S01]  /*6020*/  ULDC.64 UR4, c[0x0][0x5c0] ;  /* 0x0001700000047ab9 */ /* 0x000fe20000000a00 */
[----:B------:R-:W-:Y:S01]  /*6030*/  ISETP.GT.AND P4, PT, R4, 0x1, PT ;  /* 0x000000010400780c */ /* 0x000fe20003f84270 */
[-C--:B------:R-:W-:Y:S01]  /*6040*/  FMUL R5, R56, R88.reuse ;  /* 0x0000005838057220 */ /* 0x080fe20000400000 */
[----:B------:R-:W-:Y:S01]  /*6050*/  LEA R8, P1, R12, UR4, 0x2 ;  /* 0x000000040c087c11 */ /* 0x000fe2000f8210ff */
[-C--:B------:R-:W-:Y:S01]  /*6060*/  FMUL R57, R57, R88.reuse ;  /* 0x0000005839397220 */ /* 0x080fe20000400000 */
[----:B------:R-:W-:Y:S01]  /*6070*/  SHF.L.U64.HI R7, R90, 0x2, R93 ;  /* 0x000000025a077819 */ /* 0x000fe2000001025d */
[----:B------:R-:W-:Y:S01]  /*6080*/  IMAD.SHL.U32 R101, R91, 0x4, RZ ;  /* 0x000000045b657824 */ /* 0x000fe200078e00ff */
[----:B------:R-:W-:Y:S01]  /*6090*/  LEA.HI.X R9, R12, UR5, R15, 0x2, P1 ;  /* 0x000000050c097c11 */ /* 0x000fe200088f140f */
[----:B------:R-:W-:Y:S01]  /*60a0*/  IMAD.SHL.U32 R15, R90, 0x4, RZ ;  /* 0x000000045a0f7824 */ /* 0x000fe200078e00ff */
[----:B------:R-:W-:Y:S01]  /*60b0*/  ISETP.GT.AND P1, PT, R3, RZ, P4 ;  /* 0x000000ff0300720c */ /* 0x000fe20002724270 */
[-C--:B------:R-:W-:Y:S01]  /*60c0*/  FMUL R59, R59, R88.reuse ;  /* 0x000000583b3b7220 */ /* 0x080fe20000400000 */
[----:B------:R-:W-:Y:S01]  /*60d0*/  SHF.L.U64.HI R19, R91, 0x2, R92 ;  /* 0x000000025b137819 */ /* 0x000fe2000001025c */
[----:B------:R0:W-:Y:S01]  /*60e0*/  @P0 STG.E desc[UR44][R8.64], R5 ;  /* 0x0000000508000986 */ /* 0x0001e2000c10192c */
[----:B------:R-:W-:Y:S01]  /*60f0*/  ISETP.GT.AND P0, PT, R3, 0x8, P4 ;  /* 0x000000080300780c */ /* 0x000fe20002704270 */
[----:B------:R-:W-:Y:S01]  /*6100*/  FMUL R13, R58, R88 ;  /* 0x000000583a0d7220 */ /* 0x000fe20000400000 */
[----:B------:R-:W-:Y:S01]  /*6110*/  IADD3 R10, P2, R15, R8, RZ ;  /* 0x000000080f0a7210 */ /* 0x000fe20007f5e0ff */
[-C--:B------:R-:W-:Y:S01]  /*6120*/  FMUL R61, R61, R88.reuse ;  /* 0x000000583d3d7220 */ /* 0x080fe20000400000 */
[C---:B------:R-:W-:Y:S01]  /*6130*/  ISETP.GT.AND P5, PT, R4.reuse, 0x8, PT ;  /* 0x000000080400780c */ /* 0x040fe20003fa4270 */
[----:B------:R-:W-:Y:S01]  /*6140*/  FMUL R63, R63, R88 ;  /* 0x000000583f3f7220 */ /* 0x000fe20000400000 */
[----:B------:R-:W-:Y:S01]  /*6150*/  ISETP.GT.AND P4, PT, R4, 0x9, PT ;  /* 0x000000090400780c */ /* 0x000fe20003f84270 */
[----:B------:R-:W-:Y:S01]  /*6160*/  IMAD.X R11, R7, 0x1, R9, P2 ;  /* 0x00000001070b7824 */ /* 0x000fe200010e0609 */
[----:B------:R-:W-:Y:S01]  /*6170*/  ISETP.GT.AND P3, PT, R3, 0x8, P6 ;  /* 0x000000080300780c */ /* 0x000fe20003764270 */
[----:B------:R-:W-:Y:S01]  /*6180*/  @P1 STG.E desc[UR44][R8.64+0x4], R57 ;  /* 0x0000043908001986 */ /* 0x000fe2000c10192c */
[----:B------:R-:W-:Y:S01]  /*6190*/  IADD3 R6, P1, P2, R101, R8, R15 ;  /* 0x0000000865067210 */ /* 0x000fe20007a3e00f */
[-C--:B0-----:R-:W-:Y:S01]  /*61a0*/  FMUL R5, R60, R88.reuse ;  /* 0x000000583c057220 */ /* 0x081fe20000400000 */
[-C--:B------:R-:W-:Y:S01]  /*61b0*/  FMUL R65, R65, R88.reuse ;  /* 0x0000005841417220 */ /* 0x080fe20000400000 */
[----:B------:R-:W-:Y:S01]  /*61c0*/  @P0 STG.E desc[UR44][R10.64+0x4], R59 ;  /* 0x0000043b0a000986 */ /* 0x000fe2000c10192c */
[----:B------:R-:W-:Y:S01]  /*61d0*/  IADD3.X R7, R19, R9, R7, P1, P2 ;  /* 0x0000000913077210 */ /* 0x000fe20000fe4407 */
[-C--:B------:R-:W-:Y:S01]  /*61e0*/  FMUL R67, R67, R88.reuse ;  /* 0x0000005843437220 */ /* 0x080fe20000400000 */
[----:B------:R-:W-:Y:S01]  /*61f0*/  ISETP.GT.AND P1, PT, R3, RZ, P5 ;  /* 0x000000ff0300720c */ /* 0x000fe20002f24270 */
[-C--:B------:R-:W-:Y:S01]  /*6200*/  FMUL R69, R69, R88.reuse ;  /* 0x0000005845457220 */ /* 0x080fe20000400000 */
[----:B------:R-:W-:Y:S01]  /*6210*/  ISETP.GT.AND P0, PT, R3, RZ, P4 ;  /* 0x000000ff0300720c */ /* 0x000fe20002704270 */
[-C--:B------:R-:W-:Y:S01]  /*6220*/  FMUL R71, R71, R88.reuse ;  /* 0x0000005847477220 */ /* 0x080fe20000400000 */
[C---:B------:R-:W-:Y:S01]  /*6230*/  ISETP.GT.AND P2, PT, R4.reuse, 0x11, PT ;  /* 0x000000110400780c */ /* 0x040fe20003f44270 */
[----:B------:R0:W-:Y:S01]  /*6240*/  @P3 STG.E desc[UR44][R10.64], R13 ;  /* 0x0000000d0a003986 */ /* 0x0001e2000c10192c */
[C---:B------:R-:W-:Y:S01]  /*6250*/  ISETP.GT.AND P3, PT, R4.reuse, 0x10, PT ;  /* 0x000000100400780c */ /* 0x040fe20003f64270 */
[-C--:B------:R-:W-:Y:S01]  /*6260*/  FMUL R73, R73, R88.reuse ;  /* 0x0000005849497220 */ /* 0x080fe20000400000 */
[-C--:B------:R-:W-:Y:S01]  /*6270*/  FMUL R75, R75, R88.reuse ;  /* 0x000000584b4b7220 */ /* 0x080fe20000400000 */
[-C--:B------:R-:W-:Y:S01]  /*6280*/  FMUL R77, R77, R88.reuse ;  /* 0x000000584d4d7220 */ /* 0x080fe20000400000 */
[-C--:B------:R-:W-:Y:S01]  /*6290*/  FMUL R79, R79, R88.reuse ;  /* 0x000000584f4f7220 */ /* 0x080fe20000400000 */
[-C--:B------:R-:W-:Y:S01]  /*62a0*/  FMUL R81, R81, R88.reuse ;  /* 0x0000005851517220 */ /* 0x080fe20000400000 */
[-C--:B------:R-:W-:Y:S01]  /*62b0*/  FMUL R83, R83, R88.reuse ;  /* 0x0000005853537220 */ /* 0x080fe20000400000 */
[----:B------:R1:W-:Y:S01]  /*62c0*/  @P1 STG.E desc[UR44][R8.64+0x20], R5 ;  /* 0x0000200508001986 */ /* 0x0003e2000c10192c */
[----:B------:R-:W-:Y:S01]  /*62d0*/  ISETP.GT.AND P1, PT, R3, 0x8, P5 ;  /* 0x000000080300780c */ /* 0x000fe20002f24270 */
[-C--:B------:R-:W-:Y:S01]  /*62e0*/  FMUL R85, R85, R88.reuse ;  /* 0x0000005855557220 */ /* 0x080fe20000400000 */
[----:B------:R-:W-:Y:S01]  /*62f0*/  ISETP.GT.AND P5, PT, R4, 0x28, PT ;  /* 0x000000280400780c */ /* 0x000fe20003fa4270 */
[----:B------:R-:W-:Y:S01]  /*6300*/  @P0 STG.E desc[UR44][R8.64+0x24], R61 ;  /* 0x0000243d08000986 */ /* 0x000fe2000c10192c */
[----:B------:R-:W-:Y:S01]  /*6310*/  ISETP.GT.AND P0, PT, R3, 0x8, P4 ;  /* 0x000000080300780c */ /* 0x000fe20002704270 */
[-C--:B0-----:R-:W-:Y:S01]  /*6320*/  FMUL R13, R62, R88.reuse ;  /* 0x000000583e0d7220 */ /* 0x081fe20000400000 */
[----:B------:R-:W-:Y:S01]  /*6330*/  ISETP.GT.AND P4, PT, R4, 0x30, PT ;  /* 0x000000300400780c */ /* 0x000fe20003f84270 */
[-C--:B------:R-:W-:Y:S01]  /*6340*/  FMUL R87, R87, R88.reuse ;  /* 0x0000005857577220 */ /* 0x080fe20000400000 */
[----:B------:R-:W-:Y:S01]  /*6350*/  P2R R57, PR, RZ, 0x20 ;  /* 0x00000020ff397803 */ /* 0x000fe20000000000 */
[-C--:B------:R-:W-:Y:S01]  /*6360*/  FMUL R25, R25, R88.reuse ;  /* 0x0000005819197220 */ /* 0x080fe20000400000 */
[-C--:B------:R-:W-:Y:S01]  /*6370*/  FMUL R27, R27, R88.reuse ;  /* 0x000000581b1b7220 */ /* 0x080fe20000400000 */
[-C--:B-1----:R-:W-:Y:S01]  /*6380*/  FMUL R5, R64, R88.reuse ;  /* 0x0000005840057220 */ /* 0x082fe20000400000 */
[-C--:B------:R-:W-:Y:S01]  /*6390*/  FMUL R29, R29, R88.reuse ;  /* 0x000000581d1d7220 */ /* 0x080fe20000400000 */
[----:B------:R0:W-:Y:S01]  /*63a0*/  @P1 STG.E desc[UR44][R10.64+0x20], R13 ;  /* 0x0000200d0a001986 */ /* 0x0001e2000c10192c */
[----:B------:R-:W-:Y:S01]  /*63b0*/  ISETP.GT.AND P1, PT, R4, 0x19, PT ;  /* 0x000000190400780c */ /* 0x000fe20003f24270 */
[-C--:B------:R-:W-:Y:S01]  /*63c0*/  FMUL R31, R31, R88.reuse ;  /* 0x000000581f1f7220 */ /* 0x080fe20000400000 */
[-C--:B------:R-:W-:Y:S01]  /*63d0*/  FMUL R33, R33, R88.reuse ;  /* 0x0000005821217220 */ /* 0x080fe20000400000 */
[----:B------:R-:W-:Y:S01]  /*63e0*/  @P0 STG.E desc[UR44][R10.64+0x24], R63 ;  /* 0x0000243f0a000986 */ /* 0x000fe2000c10192c */
[----:B------:R-:W-:Y:S01]  /*63f0*/  ISETP.GT.AND P0, PT, R3, RZ, P3 ;  /* 0x000000ff0300720c */ /* 0x000fe20001f04270 */
[-C--:B------:R-:W-:Y:S01]  /*6400*/  FMUL R35, R35, R88.reuse ;  /* 0x0000005823237220 */ /* 0x080fe20000400000 */
[-C--:B------:R-:W-:Y:S01]  /*6410*/  FMUL R37, R37, R88.reuse ;  /* 0x0000005825257220 */ /* 0x080fe20000400000 */
[-C--:B------:R-:W-:Y:S01]  /*6420*/  FMUL R39, R39, R88.reuse ;  /* 0x0000005827277220 */ /* 0x080fe20000400000 */
[-C--:B------:R-:W-:Y:S01]  /*6430*/  FMUL R41, R41, R88.reuse ;  /* 0x0000005829297220 */ /* 0x080fe20000400000 */
[-C--:B------:R-:W-:Y:S01]  /*6440*/  FMUL R43, R43, R88.reuse ;  /* 0x000000582b2b7220 */ /* 0x080fe20000400000 */
[-C--:B------:R-:W-:Y:S01]  /*6450*/  FMUL R45, R45, R88.reuse ;  /* 0x000000582d2d7220 */ /* 0x080fe20000400000 */
[-C--:B0-----:R-:W-:Y:S01]  /*6460*/  FMUL R13, R66, R88.reuse ;  /* 0x00000058420d7220 */ /* 0x081fe20000400000 */
[-C--:B------:R-:W-:Y:S01]  /*6470*/  FMUL R47, R47, R88.reuse ;  /* 0x000000582f2f7220 */ /* 0x080fe20000400000 */
[-C--:B------:R-:W-:Y:S01]  /*6480*/  FMUL R49, R49, R88.reuse ;  /* 0x0000005831317220 */ /* 0x080fe20000400000 */
[-C--:B------:R-:W-:Y:S01]  /*6490*/  FMUL R51, R51, R88.reuse ;  /* 0x0000005833337220 */ /* 0x080fe20000400000 */
[-C--:B------:R-:W-:Y:S01]  /*64a0*/  FMUL R53, R53, R88.reuse ;  /* 0x0000005835357220 */ /* 0x080fe20000400000 */
[-C--:B------:R-:W-:Y:S01]  /*64b0*/  FMUL R55, R55, R88.reuse ;  /* 0x0000005837377220 */ /* 0x080fe20000400000 */
[----:B------:R0:W-:Y:S01]  /*64c0*/  @P0 STG.E desc[UR44][R8.64+0x40], R5 ;  /* 0x0000400508000986 */ /* 0x0001e2000c10192c */
[----:B------:R-:W-:Y:S01]  /*64d0*/  ISETP.GT.AND P0, PT, R3, RZ, P2 ;  /* 0x000000ff0300720c */ /* 0x000fe20001704270 */
[----:B0-----:R-:W-:-:S12]  /*64e0*/  FMUL R5, R68, R88 ;  /* 0x0000005844057220 */ /* 0x001fd80000400000 */
[----:B------:R-:W-:Y:S01]  /*64f0*/  @P0 STG.E desc[UR44][R8.64+0x44], R65 ;  /* 0x0000444108000986 */ /* 0x000fe2000c10192c */
[----:B------:R-:W-:Y:S02]  /*6500*/  ISETP.GT.AND P0, PT, R3, 0x8, P3 ;  /* 0x000000080300780c */ /* 0x000fe40001f04270 */
[----:B------:R-:W-:-:S04]  /*6510*/  ISETP.GT.AND P3, PT, R4, 0x29, PT ;  /* 0x000000290400780c */ /* 0x000fc80003f64270 */
[----:B------:R-:W-:-:S07]  /*6520*/  P2R R56, PR, RZ, 0x8 ;  /* 0x00000008ff387803 */ /* 0x000fce0000000000 */
[----:B------:R0:W-:Y:S01]  /*6530*/  @P0 STG.E desc[UR44][R10.64+0x40], R13 ;  /* 0x0000400d0a000986 */ /* 0x0001e2000c10192c */
[----:B------:R-:W-:Y:S02]  /*6540*/  ISETP.GT.AND P0, PT, R3, 0x8, P2 ;  /* 0x000000080300780c */ /* 0x000fe40001704270 */
[----:B------:R-:W-:Y:S01]  /*6550*/  ISETP.GT.AND P2, PT, R4, 0x18, PT ;  /* 0x000000180400780c */ /* 0x000fe20003f44270 */
[----:B0-----:R-:W-:-:S10]  /*6560*/  FMUL R13, R70, R88 ;  /* 0x00000058460d7220 */ /* 0x001fd40000400000 */
[----:B------:R-:W-:Y:S01]  /*6570*/  @P0 STG.E desc[UR44][R10.64+0x44], R67 ;  /* 0x000044430a000986 */ /* 0x000fe2000c10192c */
[----:B------:R-:W-:-:S13]  /*6580*/  ISETP.GT.AND P0, PT, R3, RZ, P2 ;  /* 0x000000ff0300720c */ /* 0x000fda0001704270 */
[----:B------:R0:W-:Y:S01]  /*6590*/  @P0 STG.E desc[UR44][R8.64+0x60], R5 ;  /* 0x0000600508000986 */ /* 0x0001e2000c10192c */
[----:B------:R-:W-:Y:S01]  /*65a0*/  ISETP.GT.AND P0, PT, R3, RZ, P1 ;  /* 0x000000ff0300720c */ /* 0x000fe20000f04270 */
[----:B0-----:R-:W-:-:S12]  /*65b0*/  FMUL R5, R72, R88 ;  /* 0x0000005848057220 */ /* 0x001fd80000400000 */
[----:B------:R-:W-:Y:S01]  /*65c0*/  @P0 STG.E desc[UR44][R8.64+0x64], R69 ;  /* 0x0000644508000986 */ /* 0x000fe2000c10192c */
[----:B------:R-:W-:Y:S02]  /*65d0*/  ISETP.GT.AND P0, PT, R3, 0x8, P2 ;  /* 0x000000080300780c */ /* 0x000fe40001704270 */
[----:B------:R-:W-:-:S11]  /*65e0*/  ISETP.GT.AND P2, PT, R4, 0x20, PT ;  /* 0x000000200400780c */ /* 0x000fd60003f44270 */
        /* <DEDUP_REMOVED lines=13> */
[----:B------:R-:W-:Y:S01]  /*66c0*/  ISETP.GT.AND P0, PT, R3, 0x8, P1 ;  /* 0x000000080300780c */ /* 0x000fe20000f04270 */
[----:B0-----:R-:W-:-:S12]  /*66d0*/  FMUL R13, R78, R88 ;  /* 0x000000584e0d7220 */ /* 0x001fd80000400000 */
[----:B------:R-:W-:Y:S01]  /*66e0*/  @P0 STG.E desc[UR44][R10.64+0x84], R75 ;  /* 0x0000844b0a000986 */ /* 0x000fe2000c10192c */
[----:B------:R-:W-:-:S13]  /*66f0*/  ISETP.GT.AND P0, PT, R3, RZ, P5 ;  /* 0x000000ff0300720c */ /* 0x000fda0002f04270 */
[----:B------:R0:W-:Y:S01]  /*6700*/  @P0 STG.E desc[UR44][R8.64+0xa0], R5 ;  /* 0x0000a00508000986 */ /* 0x0001e2000c10192c */
[----:B------:R-:W-:Y:S01]  /*6710*/  ISETP.GT.AND P0, PT, R3, RZ, P3 ;  /* 0x000000ff0300720c */ /* 0x000fe20001f04270 */
[----:B0-----:R-:W-:-:S12]  /*6720*/  FMUL R5, R80, R88 ;  /* 0x0000005850057220 */ /* 0x001fd80000400000 */
[----:B------:R-:W-:Y:S01]  /*6730*/  @P0 STG.E desc[UR44][R8.64+0xa4], R77 ;  /* 0x0000a44d08000986 */ /* 0x000fe2000c10192c */
[----:B------:R-:W-:-:S13]  /*6740*/  ISETP.GT.AND P0, PT, R3, 0x8, P5 ;  /* 0x000000080300780c */ /* 0x000fda0002f04270 */
[----:B------:R0:W-:Y:S01]  /*6750*/  @P0 STG.E desc[UR44][R10.64+0xa0], R13 ;  /* 0x0000a00d0a000986 */ /* 0x0001e2000c10192c */
[C---:B------:R-:W-:Y:S02]  /*6760*/  ISETP.GT.AND P0, PT, R3.reuse, 0x8, P3 ;  /* 0x000000080300780c */ /* 0x040fe40001f04270 */
[----:B------:R-:W-:Y:S01]  /*6770*/  ISETP.GT.AND P3, PT, R3, 0x8, P2 ;  /* 0x000000080300780c */ /* 0x000fe20001764270 */
[----:B0-----:R-:W-:-:S10]  /*6780*/  FMUL R13, R82, R88 ;  /* 0x00000058520d7220 */ /* 0x001fd40000400000 */
[----:B------:R-:W-:Y:S01]  /*6790*/  @P0 STG.E desc[UR44][R10.64+0xa4], R79 ;  /* 0x0000a44f0a000986 */ /* 0x000fe2000c10192c */
[----:B------:R-:W-:-:S13]  /*67a0*/  ISETP.GT.AND P0, PT, R3, RZ, P4 ;  /* 0x000000ff0300720c */ /* 0x000fda0002704270 */
[----:B------:R0:W-:Y:S01]  /*67b0*/  @P0 STG.E desc[UR44][R8.64+0xc0], R5 ;  /* 0x0000c00508000986 */ /* 0x0001e2000c10192c */
[----:B------:R-:W-:-:S04]  /*67c0*/  ISETP.GT.AND P0, PT, R4, 0x31, PT ;  /* 0x000000310400780c */ /* 0x000fc80003f04270 */
[----:B------:R-:W-:Y:S01]  /*67d0*/  ISETP.GT.AND P1, PT, R3, RZ, P0 ;  /* 0x000000ff0300720c */ /* 0x000fe20000724270 */
[----:B0-----:R-:W-:-:S12]  /*67e0*/  FMUL R5, R84, R88 ;  /* 0x0000005854057220 */ /* 0x001fd80000400000 */
[----:B------:R-:W-:Y:S01]  /*67f0*/  @P1 STG.E desc[UR44][R8.64+0xc4], R81 ;  /* 0x0000c45108001986 */ /* 0x000fe2000c10192c */
[----:B------:R-:W-:-:S13]  /*6800*/  ISETP.GT.AND P1, PT, R3, 0x8, P4 ;  /* 0x000000080300780c */ /* 0x000fda0002724270 */
[----:B------:R0:W-:Y:S01]  /*6810*/  @P1 STG.E desc[UR44][R10.64+0xc0], R13 ;  /* 0x0000c00d0a001986 */ /* 0x0001e2000c10192c */
[----:B------:R-:W-:-:S13]  /*6820*/  ISETP.GT.AND P1, PT, R3, 0x8, P0 ;  /* 0x000000080300780c */ /* 0x000fda0000724270 */
[----:B------:R-:W-:Y:S01]  /*6830*/  @P1 STG.E desc[UR44][R10.64+0xc4], R83 ;  /* 0x0000c4530a001986 */ /* 0x000fe2000c10192c */
[----:B------:R-:W-:-:S04]  /*6840*/  IADD3 R14, P1, R101, R10, RZ ;  /* 0x0000000a650e7210 */ /* 0x000fc80007f3e0ff */
[----:B------:R-:W-:Y:S02]  /*6850*/  IADD3.X R15, R19, R11, RZ, P1, !PT ;  /* 0x0000000b130f7210 */ /* 0x000fe40000ffe4ff */
[----:B------:R-:W-:-:S13]  /*6860*/  ISETP.GT.AND P1, PT, R3, RZ, P2 ;  /* 0x000000ff0300720c */ /* 0x000fda0001724270 */
[----:B------:R1:W-:Y:S01]  /*6870*/  @P1 STG.E desc[UR44][R8.64+0xe0], R5 ;  /* 0x0000e00508001986 */ /* 0x0003e2000c10192c */
[----:B------:R-:W-:-:S05]  /*6880*/  IADD3 R20, P1, R101, R10, RZ ;  /* 0x0000000a65147210 */ /* 0x000fca0007f3e0ff */
[----:B------:R-:W-:Y:S01]  /*6890*/  IMAD.X R21, R19, 0x1, R11, P1 ;  /* 0x0000000113157824 */ /* 0x000fe200008e060b */
[----:B------:R-:W-:-:S05]  /*68a0*/  IADD3 R12, P1, R101, R8, RZ ;  /* 0x00000008650c7210 */ /* 0x000fca0007f3e0ff */
[----:B0-----:R-:W-:Y:S01]  /*68b0*/  IMAD.X R13, R19, 0x1, R9, P1 ;  /* 0x00000001130d7824 */ /* 0x001fe200008e0609 */
[----:B------:R-:W-:Y:S01]  /*68c0*/  ISETP.GT.AND P1, PT, R4, 0x39, PT ;  /* 0x000000390400780c */ /* 0x000fe20003f24270 */
[-C--:B------:R-:W-:Y:S01]  /*68d0*/  FMUL R19, R86, R88.reuse ;  /* 0x0000005856137220 */ /* 0x080fe20000400000 */
[----:B-1----:R-:W-:Y:S02]  /*68e0*/  FMUL R5, R24, R88 ;  /* 0x0000005818057220 */ /* 0x002fe40000400000 */
[----:B------:R-:W-:-:S13]  /*68f0*/  ISETP.GT.AND P5, PT, R3, RZ, P1 ;  /* 0x000000ff0300720c */ /* 0x000fda0000fa4270 */
[----:B------:R-:W-:Y:S01]  /*6900*/  @P5 STG.E desc[UR44][R8.64+0xe4], R85 ;  /* 0x0000e45508005986 */ /* 0x000fe2000c10192c */
[----:B------:R-:W-:-:S03]  /*6910*/  ISETP.GT.AND P5, PT, R4, 0x1, PT ;  /* 0x000000010400780c */ /* 0x000fc60003fa4270 */
[----:B------:R0:W-:Y:S01]  /*6920*/  @P3 STG.E desc[UR44][R10.64+0xe0], R19 ;  /* 0x0000e0130a003986 */ /* 0x0001e2000c10192c */
[C---:B------:R-:W-:Y:S02]  /*6930*/  ISETP.GT.AND P3, PT, R3.reuse, 0x8, P1 ;  /* 0x000000080300780c */ /* 0x040fe40000f64270 */
[----:B------:R-:W-:Y:S01]  /*6940*/  ISETP.GT.AND P5, PT, R3, 0x80, P5 ;  /* 0x000000800300780c */ /* 0x000fe20002fa4270 */
[----:B0-----:R-:W-:-:S10]  /*6950*/  FMUL R19, R26, R88 ;  /* 0x000000581a137220 */ /* 0x001fd40000400000 */
[----:B------:R0:W-:Y:S01]  /*6960*/  @P3 STG.E desc[UR44][R10.64+0xe4], R87 ;  /* 0x0000e4570a003986 */ /* 0x0001e2000c10192c */
[C---:B------:R-:W-:Y:S01]  /*6970*/  ISETP.GT.AND P3, PT, R3.reuse, 0x80, P6 ;  /* 0x000000800300780c */ /* 0x040fe20003764270 */
[----:B------:R-:W-:Y:S01]  /*6980*/  @P5 IMAD.MOV.U32 R8, RZ, RZ, R12 ;  /* 0x000000ffff085224 */ /* 0x000fe200078e000c */
[----:B------:R-:W-:Y:S01]  /*6990*/  ISETP.GT.AND P6, PT, R3, 0x88, P6 ;  /* 0x000000880300780c */ /* 0x000fe200037c4270 */
[----:B------:R-:W-:Y:S02]  /*69a0*/  @P5 IMAD.MOV.U32 R9, RZ, RZ, R13 ;  /* 0x000000ffff095224 */ /* 0x000fe400078e000d */
[----:B0-----:R-:W-:-:S08]  /*69b0*/  FMUL R11, R30, R88 ;  /* 0x000000581e0b7220 */ /* 0x001fd00000400000 */
[----:B------:R0:W-:Y:S01]  /*69c0*/  @P3 STG.E desc[UR44][R12.64], R5 ;  /* 0x000000050c003986 */ /* 0x0001e2000c10192c */
[----:B------:R-:W-:-:S03]  /*69d0*/  ISETP.NE.AND P3, PT, R56, RZ, PT ;  /* 0x000000ff3800720c */ /* 0x000fc60003f65270 */
[----:B------:R-:W-:Y:S01]  /*69e0*/  @P5 STG.E desc[UR44][R8.64+0x4], R25 ;  /* 0x0000041908005986 */ /* 0x000fe2000c10192c */
[----:B------:R-:W-:-:S03]  /*69f0*/  ISETP.NE.AND P5, PT, R57, RZ, PT ;  /* 0x000000ff3900720c */ /* 0x000fc60003fa5270 */
[----:B------:R1:W-:Y:S01]  /*6a00*/  @P6 STG.E desc[UR44][R14.64], R19 ;  /* 0x000000130e006986 */ /* 0x0003e2000c10192c */
[----:B------:R-:W-:Y:S01]  /*6a10*/  ISETP.GT.AND P6, PT, R4, 0x1, PT ;  /* 0x000000010400780c */ /* 0x000fe20003fc4270 */
[----:B0-----:R-:W-:-:S03]  /*6a20*/  FMUL R5, R28, R88 ;  /* 0x000000581c057220 */ /* 0x001fc60000400000 */
[----:B------:R-:W-:Y:S01]  /*6a30*/  ISETP.GT.AND P6, PT, R3, 0x88, P6 ;  /* 0x000000880300780c */ /* 0x000fe200037c4270 */
[----:B-1----:R-:W-:-:S12]  /*6a40*/  FMUL R15, R44, R88 ;  /* 0x000000582c0f7220 */ /* 0x002fd80000400000 */
[----:B------:R-:W-:Y:S01]  /*6a50*/  @P6 STG.E desc[UR44][R20.64+0x4], R27 ;  /* 0x0000041b14006986 */ /* 0x000fe2000c10192c */
[----:B------:R-:W-:-:S04]  /*6a60*/  ISETP.GT.AND P6, PT, R4, 0x8, PT ;  /* 0x000000080400780c */ /* 0x000fc80003fc4270 */
[----:B------:R-:W-:-:S13]  /*6a70*/  ISETP.GT.AND P6, PT, R3, 0x80, P6 ;  /* 0x000000800300780c */ /* 0x000fda00037c4270 */
[----:B------:R-:W-:Y:S02]  /*6a80*/  @P6 IMAD.MOV.U32 R8, RZ, RZ, R12 ;  /* 0x000000ffff086224 */ /* 0x000fe400078e000c */
[----:B------:R-:W-:-:S05]  /*6a90*/  @P6 IMAD.MOV.U32 R9, RZ, RZ, R13 ;  /* 0x000000ffff096224 */ /* 0x000fca00078e000d */
[----:B------:R0:W-:Y:S01]  /*6aa0*/  @P6 STG.E desc[UR44][R8.64+0x20], R5 ;  /* 0x0000200508006986 */ /* 0x0001e2000c10192c */
[----:B------:R-:W-:-:S04]  /*6ab0*/  ISETP.GT.AND P6, PT, R4, 0x9, PT ;  /* 0x000000090400780c */ /* 0x000fc80003fc4270 */
[----:B------:R-:W-:Y:S01]  /*6ac0*/  ISETP.GT.AND P6, PT, R3, 0x80, P6 ;  /* 0x000000800300780c */ /* 0x000fe200037c4270 */
[----:B0-----:R-:W-:-:S12]  /*6ad0*/  FMUL R5, R32, R88 ;  /* 0x0000005820057220 */ /* 0x001fd80000400000 */
[----:B------:R-:W-:Y:S01]  /*6ae0*/  @P6 IMAD.MOV.U32 R8, RZ, RZ, R12 ;  /* 0x000000ffff086224 */ /* 0x000fe200078e000c */
[----:B------:R-:W-:-:S05]  /*6af0*/  @P6 MOV R9, R13 ;  /* 0x0000000d00096202 */ /* 0x000fca0000000f00 */
[----:B------:R-:W-:Y:S01]  /*6b00*/  @P6 STG.E desc[UR44][R8.64+0x24], R29 ;  /* 0x0000241d08006986 */ /* 0x000fe2000c10192c */
[----:B------:R-:W-:-:S04]  /*6b10*/  ISETP.GT.AND P6, PT, R4, 0x8, PT ;  /* 0x000000080400780c */ /* 0x000fc80003fc4270 */
[----:B------:R-:W-:-:S13]  /*6b20*/  ISETP.GT.AND P6, PT, R3, 0x88, P6 ;  /* 0x000000880300780c */ /* 0x000fda00037c4270 */
[----:B------:R0:W-:Y:S01]  /*6b30*/  @P6 STG.E desc[UR44][R6.64+0x20], R11 ;  /* 0x0000200b06006986 */ /* 0x0001e2000c10192c */
[----:B------:R-:W-:-:S04]  /*6b40*/  ISETP.GT.AND P6, PT, R4, 0x9, PT ;  /* 0x000000090400780c */ /* 0x000fc80003fc4270 */
[----:B------:R-:W-:Y:S01]  /*6b50*/  ISETP.GT.AND P6, PT, R3, 0x88, P6 ;  /* 0x000000880300780c */ /* 0x000fe200037c4270 */
[----:B0-----:R-:W-:-:S12]  /*6b60*/  FMUL R11, R34, R88 ;  /* 0x00000058220b7220 */ /* 0x001fd80000400000 */
        /* <DEDUP_REMOVED lines=9> */
[----:B------:R-:W-:Y:S02]  /*6c00*/  @P6 IMAD.MOV.U32 R8, RZ, RZ, R12 ;  /* 0x000000ffff086224 */ /* 0x000fe400078e000c */
[----:B------:R-:W-:-:S05]  /*6c10*/  @P6 IMAD.MOV.U32 R9, RZ, RZ, R13 ;  /* 0x000000ffff096224 */ /* 0x000fca00078e000d */
        /* <DEDUP_REMOVED lines=32> */
[----:B------:R-:W-:-:S13]  /*6e20*/  ISETP.GT.AND P6, PT, R3, 0x80, P6 ;  /* 0x000000800300780c */ /* 0x000fda00037c4270 */
[----:B0-----:R-:W-:Y:S02]  /*6e30*/  @P6 IMAD.MOV.U32 R8, RZ, RZ, R12 ;  /* 0x000000ffff086224 */ /* 0x001fe400078e000c */
[----:B------:R-:W-:-:S05]  /*6e40*/  @P6 IMAD.MOV.U32 R9, RZ, RZ, R13 ;  /* 0x000000ffff096224 */ /* 0x000fca00078e000d */
[----:B------:R0:W-:Y:S01]  /*6e50*/  @P6 STG.E desc[UR44][R8.64+0x84], R41 ;  /* 0x0000842908006986 */ /* 0x0001e2000c10192c */
[----:B------:R-:W-:-:S04]  /*6e60*/  ISETP.GT.AND P6, PT, R4, 0x20, PT ;  /* 0x000000200400780c */ /* 0x000fc80003fc4270 */
[----:B------:R-:W-:Y:S01]  /*6e70*/  ISETP.GT.AND P6, PT, R3, 0x88, P6 ;  /* 0x000000880300780c */ /* 0x000fe200037c4270 */
[----:B0-----:R-:W-:-:S12]  /*6e80*/  FMUL R9, R46, R88 ;  /* 0x000000582e097220 */ /* 0x001fd80000400000 */
[----:B------:R0:W-:Y:S01]  /*6e90*/  @P6 STG.E desc[UR44][R6.64+0x80], R11 ;  /* 0x0000800b06006986 */ /* 0x0001e2000c10192c */
[----:B------:R-:W-:-:S04]  /*6ea0*/  ISETP.GT.AND P6, PT, R4, 0x21, PT ;  /* 0x000000210400780c */ /* 0x000fc80003fc4270 */
[----:B------:R-:W-:Y:S01]  /*6eb0*/  ISETP.GT.AND P6, PT, R3, 0x88, P6 ;  /* 0x000000880300780c */ /* 0x000fe200037c4270 */
[----:B0-----:R-:W-:-:S12]  /*6ec0*/  FMUL R11, R48, R88 ;  /* 0x00000058300b7220 */ /* 0x001fd80000400000 */
[----:B------:R-:W-:Y:S02]  /*6ed0*/  @P6 IMAD.MOV.U32 R4, RZ, RZ, R6 ;  /* 0x000000ffff046224 */ /* 0x000fe400078e0006 */
[----:B------:R-:W-:-:S05]  /*6ee0*/  @P6 IMAD.MOV.U32 R5, RZ, RZ, R7 ;  /* 0x000000ffff056224 */ /* 0x000fca00078e0007 */
[----:B------:R0:W-:Y:S01]  /*6ef0*/  @P6 STG.E desc[UR44][R4.64+0x84], R43 ;  /* 0x0000842b04006986 */ /* 0x0001e2000c10192c */
[C---:B------:R-:W-:Y:S02]  /*6f00*/  ISETP.GT.AND P6, PT, R3.reuse, 0x80, P5 ;  /* 0x000000800300780c */ /* 0x040fe40002fc4270 */
[----:B------:R-:W-:-:S11]  /*6f10*/  ISETP.GT.AND P5, PT, R3, 0x88, P5 ;  /* 0x000000880300780c */ /* 0x000fd60002fa4270 */
[----:B0-----:R-:W-:Y:S01]  /*6f20*/  @P6 IMAD.MOV.U32 R4, RZ, RZ, R12 ;  /* 0x000000ffff046224 */ /* 0x001fe200078e000c */
[----:B------:R-:W-:-:S05]  /*6f30*/  @P6 MOV R5, R13 ;  /* 0x0000000d00056202 */ /* 0x000fca0000000f00 */
[----:B------:R0:W-:Y:S01]  /*6f40*/  @P6 STG.E desc[UR44][R4.64+0xa0], R15 ;  /* 0x0000a00f04006986 */ /* 0x0001e2000c10192c */
[C---:B------:R-:W-:Y:S02]  /*6f50*/  ISETP.GT.AND P6, PT, R3.reuse, 0x80, P3 ;  /* 0x000000800300780c */ /* 0x040fe40001fc4270 */
[----:B------:R-:W-:-:S11]  /*6f60*/  ISETP.GT.AND P3, PT, R3, 0x88, P3 ;  /* 0x000000880300780c */ /* 0x000fd60001f64270 */
[----:B0-----:R-:W-:Y:S02]  /*6f70*/  @P6 IMAD.MOV.U32 R4, RZ, RZ, R12 ;  /* 0x000000ffff046224 */ /* 0x001fe400078e000c */
[----:B------:R-:W-:-:S05]  /*6f80*/  @P6 IMAD.MOV.U32 R5, RZ, RZ, R13 ;  /* 0x000000ffff056224 */ /* 0x000fca00078e000d */
[----:B------:R0:W-:Y:S02]  /*6f90*/  @P6 STG.E desc[UR44][R4.64+0xa4], R45 ;  /* 0x0000a42d04006986 */ /* 0x0001e4000c10192c */
[----:B0-----:R-:W-:Y:S02]  /*6fa0*/  @P5 IMAD.MOV.U32 R4, RZ, RZ, R6 ;  /* 0x000000ffff045224 */ /* 0x001fe400078e0006 */
[----:B------:R-:W-:-:S05]  /*6fb0*/  @P5 IMAD.MOV.U32 R5, RZ, RZ, R7 ;  /* 0x000000ffff055224 */ /* 0x000fca00078e0007 */
[----:B------:R0:W-:Y:S01]  /*6fc0*/  @P5 STG.E desc[UR44][R4.64+0xa0], R9 ;  /* 0x0000a00904005986 */ /* 0x0001e2000c10192c */
[C---:B------:R-:W-:Y:S02]  /*6fd0*/  ISETP.GT.AND P5, PT, R3.reuse, 0x80, P4 ;  /* 0x000000800300780c */ /* 0x040fe400027a4270 */
[----:B------:R-:W-:Y:S01]  /*6fe0*/  ISETP.GT.AND P4, PT, R3, 0x88, P4 ;  /* 0x000000880300780c */ /* 0x000fe20002784270 */
[----:B0-----:R-:W-:Y:S02]  /*6ff0*/  @P3 IMAD.MOV.U32 R4, RZ, RZ, R6 ;  /* 0x000000ffff043224 */ /* 0x001fe400078e0006 */
[----:B------:R-:W-:Y:S01]  /*7000*/  FMUL R9, R52, R88 ;  /* 0x0000005834097220 */ /* 0x000fe20000400000 */
[----:B------:R-:W-:-:S05]  /*7010*/  @P3 IMAD.MOV.U32 R5, RZ, RZ, R7 ;  /* 0x000000ffff053224 */ /* 0x000fca00078e0007 */
[----:B------:R0:W-:Y:S01]  /*7020*/  @P3 STG.E desc[UR44][R4.64+0xa4], R47 ;  /* 0x0000a42f04003986 */ /* 0x0001e2000c10192c */
[C---:B------:R-:W-:Y:S02]  /*7030*/  ISETP.GT.AND P3, PT, R3.reuse, 0x80, P0 ;  /* 0x000000800300780c */ /* 0x040fe40000764270 */
[----:B------:R-:W-:Y:S01]  /*7040*/  ISETP.GT.AND P0, PT, R3, 0x88, P0 ;  /* 0x000000880300780c */ /* 0x000fe20000704270 */
[----:B0-----:R-:W-:Y:S01]  /*7050*/  @P5 IMAD.MOV.U32 R4, RZ, RZ, R12 ;  /* 0x000000ffff045224 */ /* 0x001fe200078e000c */
[----:B------:R-:W-:-:S05]  /*7060*/  @P5 MOV R5, R13 ;  /* 0x0000000d00055202 */ /* 0x000fca0000000f00 */
        /* <DEDUP_REMOVED lines=9> */
[----:B------:R-:W-:Y:S01]  /*7100*/  FMUL R3, R50, R88 ;  /* 0x0000005832037220 */ /* 0x000fe20000400000 */
[----:B0-----:R-:W-:Y:S02]  /*7110*/  @P4 IMAD.MOV.U32 R4, RZ, RZ, R6 ;  /* 0x000000ffff044224 */ /* 0x001fe400078e0006 */
[----:B------:R-:W-:-:S05]  /*7120*/  @P4 IMAD.MOV.U32 R5, RZ, RZ, R7 ;  /* 0x000000ffff054224 */ /* 0x000fca00078e0007 */
[----:B------:R0:W-:Y:S02]  /*7130*/  @P4 STG.E desc[UR44][R4.64+0xc0], R3 ;  /* 0x0000c00304004986 */ /* 0x0001e4000c10192c */
[----:B0-----:R-:W-:Y:S02]  /*7140*/  @P0 IMAD.MOV.U32 R4, RZ, RZ, R6 ;  /* 0x000000ffff040224 */ /* 0x001fe400078e0006 */
[----:B------:R-:W-:-:S05]  /*7150*/  @P0 IMAD.MOV.U32 R5, RZ, RZ, R7 ;  /* 0x000000ffff050224 */ /* 0x000fca00078e0007 */
[----:B------:R0:W-:Y:S02]  /*7160*/  @P0 STG.E desc[UR44][R4.64+0xc4], R51 ;  /* 0x0000c43304000986 */ /* 0x0001e4000c10192c */
[----:B0-----:R-:W-:Y:S01]  /*7170*/  @P5 IMAD.MOV.U32 R4, RZ, RZ, R12 ;  /* 0x000000ffff045224 */ /* 0x001fe200078e000c */
[----:B------:R-:W-:-:S05]  /*7180*/  @P5 MOV R5, R13 ;  /* 0x0000000d00055202 */ /* 0x000fca0000000f00 */
[----:B------:R0:W-:Y:S04]  /*7190*/  @P5 STG.E desc[UR44][R4.64+0xe0], R9 ;  /* 0x0000e00904005986 */ /* 0x0001e8000c10192c */
[----:B------:R1:W-:Y:S01]  /*71a0*/  @P3 STG.E desc[UR44][R12.64+0xe4], R53 ;  /* 0x0000e4350c003986 */ /* 0x0003e2000c10192c */
[----:B0-----:R-:W-:Y:S02]  /*71b0*/  @P2 IMAD.MOV.U32 R4, RZ, RZ, R6 ;  /* 0x000000ffff042224 */ /* 0x001fe400078e0006 */
[----:B------:R-:W-:-:S05]  /*71c0*/  @P2 IMAD.MOV.U32 R5, RZ, RZ, R7 ;  /* 0x000000ffff052224 */ /* 0x000fca00078e0007 */
[----:B------:R1:W-:Y:S04]  /*71d0*/  @P2 STG.E desc[UR44][R4.64+0xe0], R11 ;  /* 0x0000e00b04002986 */ /* 0x0003e8000c10192c */
[----:B------:R1:W-:Y:S02]  /*71e0*/  @P1 STG.E desc[UR44][R6.64+0xe4], R55 ;  /* 0x0000e43706001986 */ /* 0x0003e4000c10192c */
.L_x_152:
[----:B------:R-:W-:Y:S05]  /*71f0*/  BSYNC B0 ;  /* 0x0000000000007941 */ /* 0x000fea0003800000 */
.L_x_28:
[----:B------:R-:W-:Y:S01]  /*7200*/  IADD3 R16, P0, R16, UR38, RZ ;  /* 0x0000002610107c10 */ /* 0x000fe2000ff1e0ff */
[----:B------:R-:W-:Y:S01]  /*7210*/  ULDC.64 UR4, c[0x0][0x650] ;  /* 0x0001940000047ab9 */ /* 0x000fe20000000a00 */
[----:B------:R-:W-:Y:S01]  /*7220*/  PRMT R3, RZ, 0x7610, R3 ;  /* 0x00007610ff037816 */ /* 0x000fe20000000003 */
[----:B------:R-:W-:Y:S01]  /*7230*/  IMAD.MOV.U32 R101, RZ, RZ, -0x1 ;  /* 0xffffffffff657424 */ /* 0x000fe200078e00ff */
[----:B------:R-:W-:Y:S01]  /*7240*/  IADD3.X R17, R17, UR37, RZ, P0, !PT ;  /* 0x0000002511117c10 */ /* 0x000fe200087fe4ff */
[----:B------:R-:W-:Y:S01]  /*7250*/  IMAD.MOV.U32 R19, RZ, RZ, -0x1 ;  /* 0xffffffffff137424 */ /* 0x000fe200078e00ff */
[----:B------:R-:W-:-:S04]  /*7260*/  ISETP.GE.U32.AND P0, PT, R16, UR4, PT ;  /* 0x0000000410007c0c */ /* 0x000fc8000bf06070 */
[----:B------:R-:W-:-:S13]  /*7270*/  ISETP.GE.U32.AND.EX P0, PT, R17, UR5, PT, P0 ;  /* 0x0000000511007c0c */ /* 0x000fda000bf06100 */
[----:B------:R-:W-:Y:S05]  /*7280*/  @P0 BRA `(.L_x_153) ;  /* 0x00000004004c0947 */ /* 0x000fea0003800000 */
[----:B-1--4-:R-:W1:Y:S01]  /*7290*/  LDC.64 R10, c[0x0][0x628] ;  /* 0x00018a00ff0a7b82 */ /* 0x012e620000000a00 */
[----:B------:R-:W4:Y:S01]  /*72a0*/  S2R R12, SR_CTAID.X ;  /* 0x00000000000c7919 */ /* 0x000f220000002500 */
[----:B------:R-:W-:Y:S02]  /*72b0*/  IMAD.MOV.U32 R8, RZ, RZ, R16 ;  /* 0x000000ffff087224 */ /* 0x000fe400078e0010 */
[----:B0-----:R-:W-:Y:S01]  /*72c0*/  IMAD.MOV.U32 R9, RZ, RZ, R17 ;  /* 0x000000ffff097224 */ /* 0x001fe200078e0011 */
[----:B------:R-:W0:Y:S03]  /*72d0*/  S2R R20, SR_CTAID.Y ;  /* 0x0000000000147919 */ /* 0x000e260000002600 */
[----:B------:R-:W0:Y:S08]  /*72e0*/  LDC R0, c[0x0][0x630] ;  /* 0x00018c00ff007b82 */ /* 0x000e300000000800 */
[----:B------:R-:W0:Y:S01]  /*72f0*/  LDC.64 R14, c[0x0][0x620] ;  /* 0x00018800ff0e7b82 */ /* 0x000e220000000a00 */
[----:B-1----:R-:W-:-:S04]  /*7300*/  ISETP.NE.U32.AND P0, PT, R10, RZ, PT ;  /* 0x000000ff0a00720c */ /* 0x002fc80003f05070 */
[----:B------:R-:W-:-:S13]  /*7310*/  ISETP.NE.AND.EX P0, PT, R11, RZ, PT, P0 ;  /* 0x000000ff0b00720c */ /* 0x000fda0003f05300 */
[----:B0---4-:R-:W-:Y:S05]  /*7320*/  @!P0 BRA `(.L_x_154) ;  /* 0x0000000000288947 */ /* 0x011fea0003800000 */
[----:B------:R-:W0:Y:S02]  /*7330*/  LDC R3, c[0x0][0x634] ;  /* 0x00018d00ff037b82 */ /* 0x000e240000000800 */
[----:B0-----:R-:W-:-:S05]  /*7340*/  IADD3 R3, P0, R16, R3, RZ ;  /* 0x0000000310037210 */ /* 0x001fca0007f1e0ff */
[----:B------:R-:W-:-:S04]  /*7350*/  IMAD.X R13, RZ, RZ, R17, P0 ;  /* 0x000000ffff0d7224 */ /* 0x000fc800000e0611 */
[----:B------:R-:W-:-:S04]  /*7360*/  IMAD.WIDE.U32 R4, R13, R10, RZ ;  /* 0x0000000a0d047225 */ /* 0x000fc800078e00ff */
[----:B------:R-:W-:-:S04]  /*7370*/  IMAD.WIDE.U32 R6, P0, R3, R11, R4 ;  /* 0x0000000b03067225 */ /* 0x000fc80007800004 */
[----:B------:R-:W-:Y:S01]  /*7380*/  IMAD.WIDE.U32 R4, R3, R10, RZ ;  /* 0x0000000a03047225 */ /* 0x000fe200078e00ff */
[----:B------:R-:W-:-:S03]  /*7390*/  IADD3.X R9, RZ, RZ, RZ, P0, !PT ;  /* 0x000000ffff097210 */ /* 0x000fc600007fe4ff */
[----:B------:R-:W-:Y:S01]  /*73a0*/  IMAD.MOV.U32 R8, RZ, RZ, R7 ;  /* 0x000000ffff087224 */ /* 0x000fe200078e0007 */
[----:B------:R-:W-:-:S05]  /*73b0*/  IADD3 RZ, P0, R5, R6, RZ ;  /* 0x0000000605ff7210 */ /* 0x000fca0007f1e0ff */
[----:B------:R-:W-:-:S08]  /*73c0*/  IMAD.WIDE.U32.X R8, R13, R11, R8, P0 ;  /* 0x0000000b0d087225 */ /* 0x000fd000000e0408 */
.L_x_154:
[-CC-:B------:R-:W-:Y:S01]  /*73d0*/  SHF.R.U64 R19, R8, R0.reuse, R9.reuse ;  /* 0x0000000008137219 */ /* 0x180fe20000001209 */
[----:B------:R-:W0:Y:S01]  /*73e0*/  LDC.64 R26, c[0x0][0x640] ;  /* 0x00019000ff1a7b82 */ /* 0x000e220000000a00 */
[----:B------:R-:W-:Y:S01]  /*73f0*/  SHF.R.U32.HI R0, RZ, R0, R9 ;  /* 0x00000000ff007219 */ /* 0x000fe20000011609 */
[----:B------:R-:W-:Y:S01]  /*7400*/  ULDC UR4, c[0x0][0x150] ;  /* 0x0000540000047ab9 */ /* 0x000fe20000000800 */
[----:B------:R-:W-:Y:S02]  /*7410*/  IADD3 R3, P0, RZ, -R19, RZ ;  /* 0x80000013ff037210 */ /* 0x000fe40007f1e0ff */
[----:B------:R-:W-:-:S03]  /*7420*/  I2FP.F32.U32 R7, R12 ;  /* 0x0000000c00077245 */ /* 0x000fc60000201000 */
[----:B------:R-:W1:Y:S01]  /*7430*/  LDC R6, c[0x0][0x618] ;  /* 0x00018600ff067b82 */ /* 0x000e620000000800 */
[----:B------:R-:W-:Y:S02]  /*7440*/  IMAD.X R5, RZ, RZ, ~R0, P0 ;  /* 0x000000ffff057224 */ /* 0x000fe400000e0e00 */
[----:B------:R-:W-:Y:S01]  /*7450*/  FMUL R7, R7, UR4 ;  /* 0x0000000407077c20 */ /* 0x000fe20008400000 */
[----:B------:R-:W-:Y:S01]  /*7460*/  ULDC UR4, c[0x0][0x154] ;  /* 0x0000550000047ab9 */ /* 0x000fe20000000800 */
[-C--:B------:R-:W-:Y:S02]  /*7470*/  IMAD R0, R5, R14.reuse, RZ ;  /* 0x0000000e05007224 */ /* 0x080fe400078e02ff */
[C---:B------:R-:W-:Y:S01]  /*7480*/  IMAD.WIDE.U32 R4, R3.reuse, R14, R16 ;  /* 0x0000000e03047225 */ /* 0x040fe200078e0010 */
[----:B------:R-:W4:Y:S01]  /*7490*/  LDC R11, c[0x0][0x608] ;  /* 0x00018200ff0b7b82 */ /* 0x000f220000000800 */
[----:B------:R-:W2:Y:S02]  /*74a0*/  F2I.U32.TRUNC.NTZ R7, R7 ;  /* 0x0000000700077305 */ /* 0x000ea4000020f000 */
[----:B------:R-:W-:-:S04]  /*74b0*/  IMAD R3, R3, R15, R0 ;  /* 0x0000000f03037224 */ /* 0x000fc800078e0200 */
[----:B------:R-:W-:Y:S01]  /*74c0*/  IMAD.IADD R3, R5, 0x1, R3 ;  /* 0x0000000105037824 */ /* 0x000fe200078e0203 */
[----:B------:R-:W3:Y:S01]  /*74d0*/  LDC R8, c[0x0][0x658] ;  /* 0x00019600ff087b82 */ /* 0x000ee20000000800 */
[----:B------:R-:W-:Y:S02]  /*74e0*/  I2FP.F32.U32 R5, R20 ;  /* 0x0000001400057245 */ /* 0x000fe40000201000 */
[----:B0-----:R-:W-:-:S04]  /*74f0*/  ISETP.NE.U32.AND P0, PT, R26, RZ, PT ;  /* 0x000000ff1a00720c */ /* 0x001fc80003f05070 */
[----:B------:R-:W-:Y:S01]  /*7500*/  ISETP.NE.AND.EX P0, PT, R27, RZ, PT, P0 ;  /* 0x000000ff1b00720c */ /* 0x000fe20003f05300 */
[----:B------:R-:W0:Y:S01]  /*7510*/  LDC R9, c[0x0][0x144] ;  /* 0x00005100ff097b82 */ /* 0x000e220000000800 */
[-C--:B-1----:R-:W-:Y:S01]  /*7520*/  SHF.R.U64 R13, R4, R6.reuse, R3 ;  /* 0x00000006040d7219 */ /* 0x082fe20000001203 */
[----:B--2---:R-:W-:Y:S01]  /*7530*/  IMAD.MOV R7, RZ, RZ, -R7 ;  /* 0x000000ffff077224 */ /* 0x004fe200078e0a07 */
[----:B------:R-:W-:Y:S01]  /*7540*/  SHF.R.U32.HI R0, RZ, R6, R3 ;  /* 0x00000006ff007219 */ /* 0x000fe20000011603 */
[----:B------:R-:W-:-:S04]  /*7550*/  FMUL R6, R5, UR4 ;  /* 0x0000000405067c20 */ /* 0x000fc80008400000 */
[----:B------:R-:W1:Y:S01]  /*7560*/  LDC R21, c[0x0][0x148] ;  /* 0x00005200ff157b82 */ /* 0x000e620000000800 */
[----:B------:R2:W0:Y:S01]  /*7570*/  F2I.U32.TRUNC.NTZ R14, R6 ;  /* 0x00000006000e7305 */ /* 0x000422000020f000 */
[-CC-:B----4-:R-:W-:Y:S02]  /*7580*/  SHF.R.U64 R10, R13, R11.reuse, R0.reuse ;  /* 0x0000000b0d0a7219 */ /* 0x190fe40000001200 */
[----:B------:R-:W-:-:S04]  /*7590*/  SHF.R.U32.HI R3, RZ, R11, R0 ;  /* 0x0000000bff037219 */ /* 0x000fc80000011600 */
[----:B------:R-:W4:Y:S01]  /*75a0*/  LDC R24, c[0x0][0x648] ;  /* 0x00019200ff187b82 */ /* 0x000f220000000800 */
[-CC-:B---3--:R-:W-:Y:S02]  /*75b0*/  SHF.R.U64 R15, R10, R8.reuse, R3.reuse ;  /* 0x000000080a0f7219 */ /* 0x188fe40000001203 */
[----:B------:R-:W-:-:S03]  /*75c0*/  SHF.R.U32.HI R5, RZ, R8, R3 ;  /* 0x00000008ff057219 */ /* 0x000fc60000011603 */
[----:B------:R-:W-:Y:S02]  /*75d0*/  IMAD.MOV.U32 R4, RZ, RZ, R15 ;  /* 0x000000ffff047224 */ /* 0x000fe400078e000f */
[----:B------:R-:W3:Y:S01]  /*75e0*/  LDC R28, c[0x0][0x638] ;  /* 0x00018e00ff1c7b82 */ /* 0x000ee20000000800 */
[----:B0-----:R-:W-:-:S07]  /*75f0*/  IMAD R25, R9, R7, R12 ;  /* 0x0000000709197224 */ /* 0x001fce00078e020c */
[----:B------:R-:W0:Y:S08]  /*7600*/  LDC R29, c[0x0][0x610] ;  /* 0x00018400ff1d7b82 */ /* 0x000e300000000800 */
[----:B------:R-:W0:Y:S01]  /*7610*/  LDC R30, c[0x0][0x600] ;  /* 0x00018000ff1e7b82 */ /* 0x000e220000000800 */
[----:B-12---:R-:W-:Y:S05]  /*7620*/  @!P0 BRA `(.L_x_155) ;  /* 0x0000000000288947 */ /* 0x006fea0003800000 */
        /* <DEDUP_REMOVED lines=10> */
.L_x_155:
[----:B------:R-:W-:Y:S01]  /*76d0*/  ISETP.NE.AND P0, PT, R2, 0x1, PT ;  /* 0x000000010200780c */ /* 0x000fe20003f05270 */
[----:B------:R-:W-:Y:S01]  /*76e0*/  IMAD.MOV R14, RZ, RZ, -R14 ;  /* 0x000000ffff0e7224 */ /* 0x000fe200078e0a0e */
[----:B----4-:R-:W-:Y:S02]  /*76f0*/  SHF.R.U64 R0, R4, R24, R5 ;  /* 0x0000001804007219 */ /* 0x010fe40000001205 */
[----:B------:R-:W-:Y:S02]  /*7700*/  LOP3.LUT R3, R10, R99, RZ, 0xc0, !PT ;  /* 0x000000630a037212 */ /* 0x000fe400078ec0ff */
[----:B------:R-:W-:Y:S01]  /*7710*/  LOP3.LUT R6, R13, R98, RZ, 0xc0, !PT ;  /* 0x000000620d067212 */ /* 0x000fe200078ec0ff */
[----:B------:R-:W-:Y:S02]  /*7720*/  IMAD.MOV R4, RZ, RZ, -R0 ;  /* 0x000000ffff047224 */ /* 0x000fe400078e0a00 */
[----:B------:R-:W-:Y:S02]  /*7730*/  IMAD R0, R94, R0, R3 ;  /* 0x000000005e007224 */ /* 0x000fe400078e0203 */
[----:B---3--:R-:W-:-:S02]  /*7740*/  IMAD R3, R4, R28, R15 ;  /* 0x0000001c04037224 */ /* 0x008fc400078e020f */
[----:B------:R-:W-:Y:S02]  /*7750*/  @P0 IMAD R25, R21, R14, R20 ;  /* 0x0000000e15190224 */ /* 0x000fe400078e0214 */
[----:B0-----:R-:W-:Y:S02]  /*7760*/  IMAD R5, R3, R30, R6 ;  /* 0x0000001e03057224 */ /* 0x001fe400078e0206 */
[----:B------:R-:W-:Y:S02]  /*7770*/  IMAD R0, R0, R29, R25 ;  /* 0x0000001d00007224 */ /* 0x000fe400078e0219 */
[----:B------:R-:W-:-:S03]  /*7780*/  IMAD.MOV.U32 R4, RZ, RZ, 0x1 ;  /* 0x00000001ff047424 */ /* 0x000fc600078e00ff */
[----:B------:R-:W-:Y:S02]  /*7790*/  SEL R101, R5, R0, !P0 ;  /* 0x0000000005657207 */ /* 0x000fe40004000000 */
[----:B------:R-:W-:Y:S02]  /*77a0*/  PRMT R3, R4, 0x7610, R3 ;  /* 0x0000761004037816 */ /* 0x000fe40000000003 */
[----:B------:R-:W-:-:S07]  /*77b0*/  SEL R0, R0, R5, !P0 ;  /* 0x0000000500007207 */ /* 0x000fce0004000000 */
.L_x_153:
[----:B------:R-:W-:Y:S01]  /*77c0*/  LOP3.LUT P0, RZ, R3, 0xff, RZ, 0xc0, !PT ;  /* 0x000000ff03ff7812 */ /* 0x000fe2000780c0ff */
[----:B------:R-:W-:Y:S01]  /*77d0*/  UIMAD.WIDE.U32 UR4, UR40, -0x33333333, URZ ;  /* 0xcccccccd280478a5 */ /* 0x000fe2000f8e003f */
[----:B------:R-:W-:-:S03]  /*77e0*/  IMAD.MOV.U32 R113, RZ, RZ, R0 ;  /* 0x000000ffff717224 */ /* 0x000fc600078e0000 */
[----:B------:R-:W-:-:S04]  /*77f0*/  USHF.R.U32.HI UR4, URZ, 0x2, UR5 ;  /* 0x000000023f047899 */ /* 0x000fc80008011605 */
[----:B------:R-:W-:-:S04]  /*7800*/  UIMAD UR40, UR4, -0x5, UR40 ;  /* 0xfffffffb042878a4 */ /* 0x000fc8000f8e0228 */
[----:B------:R-:W-:Y:S08]  /*7810*/  @P0 BRA `(.L_x_156) ;  /* 0xffffff9800800947 */ /* 0x000ff0000383ffff */
[----:B------:R-:W-:Y:S05]  /*7820*/  EXIT ;  /* 0x000000000000794d */ /* 0x000fea0003800000 */
.L_x_3:
        /* <DEDUP_REMOVED lines=9> */
[----:B------:R-:W-:Y:S01]  /*78c0*/  MOV R12, R16 ;  /* 0x00000010000c7202 */ /* 0x000fe20000000f00 */
[----:B------:R-:W-:-:S06]  /*78d0*/  IMAD.MOV.U32 R13, RZ, RZ, R17 ;  /* 0x000000ffff0d7224 */ /* 0x000fcc00078e0011 */
        /* <DEDUP_REMOVED lines=15> */
.L_x_158:
[--C-:B------:R-:W-:Y:S01]  /*79d0*/  SHF.R.U64 R14, R12, R20, R13.reuse ;  /* 0x000000140c0e7219 */ /* 0x100fe2000000120d */
[----:B------:R-:W0:Y:S01]  /*79e0*/  LDC R24, c[0x0][0x618] ;  /* 0x00018600ff187b82 */ /* 0x000e220000000800 */
[----:B------:R-:W-:Y:S01]  /*79f0*/  I2FP.F32.U32 R8, R6 ;  /* 0x0000000600087245 */ /* 0x000fe20000201000 */
[----:B------:R-:W-:Y:S01]  /*7a00*/  ULDC UR4, c[0x0][0x150] ;  /* 0x0000540000047ab9 */ /* 0x000fe20000000800 */
[----:B------:R-:W-:Y:S02]  /*7a10*/  SHF.R.U32.HI R7, RZ, R20, R13 ;  /* 0x00000014ff077219 */ /* 0x000fe4000001160d */
[----:B------:R-:W-:Y:S01]  /*7a20*/  IADD3 R11, P0, RZ, -R14, RZ ;  /* 0x8000000eff0b7210 */ /* 0x000fe20007f1e0ff */
[----:B------:R-:W-:Y:S01]  /*7a30*/  FMUL R13, R8, UR4 ;  /* 0x00000004080d7c20 */ /* 0x000fe20008400000 */
[----:B------:R-:W-:Y:S01]  /*7a40*/  ULDC UR4, c[0x0][0x154] ;  /* 0x0000550000047ab9 */ /* 0x000fe20000000800 */
[----:B------:R-:W1:Y:S02]  /*7a50*/  LDC.64 R26, c[0x0][0x640] ;  /* 0x00019000ff1a7b82 */ /* 0x000e640000000a00 */
[----:B------:R-:W-:-:S02]  /*7a60*/  IMAD.X R7, RZ, RZ, ~R7, P0 ;  /* 0x000000ffff077224 */ /* 0x000fc400000e0e07 */
[----:B------:R-:W2:Y:S01]  /*7a70*/  F2I.U32.TRUNC.NTZ R13, R13 ;  /* 0x0000000d000d7305 */ /* 0x000ea2000020f000 */
[----:B------:R-:W-:-:S03]  /*7a80*/  IMAD.WIDE.U32 R8, R11, R22, R16 ;  /* 0x000000160b087225 */ /* 0x000fc600078e0010 */
[----:B------:R-:W3:Y:S01]  /*7a90*/  LDC R15, c[0x0][0x144] ;  /* 0x00005100ff0f7b82 */ /* 0x000ee20000000800 */
[----:B------:R-:W-:-:S04]  /*7aa0*/  IMAD R10, R7, R22, RZ ;  /* 0x00000016070a7224 */ /* 0x000fc800078e02ff */
[----:B------:R-:W-:Y:S01]  /*7ab0*/  IMAD R7, R11, R23, R10 ;  /* 0x000000170b077224 */ /* 0x000fe200078e020a */
[----:B------:R-:W-:Y:S02]  /*7ac0*/  MOV R10, 0xffffffff ;  /* 0xffffffff000a7802 */ /* 0x000fe40000000f00 */
[----:B------:R-:W4:Y:S01]  /*7ad0*/  LDC R20, c[0x0][0x608] ;  /* 0x00018200ff147b82 */ /* 0x000f220000000800 */
[----:B------:R-:W-:Y:S01]  /*7ae0*/  IMAD.IADD R7, R9, 0x1, R7 ;  /* 0x0000000109077824 */ /* 0x000fe200078e0207 */
[----:B------:R-:W-:-:S04]  /*7af0*/  I2FP.F32.U32 R9, R5 ;  /* 0x0000000500097245 */ /* 0x000fc80000201000 */
[-C--:B0-----:R-:W-:Y:S01]  /*7b00*/  SHF.R.U64 R12, R8, R24.reuse, R7 ;  /* 0x00000018080c7219 */ /* 0x081fe20000001207 */
[----:B--2---:R-:W-:Y:S01]  /*7b10*/  IMAD.MOV R8, RZ, RZ, -R13 ;  /* 0x000000ffff087224 */ /* 0x004fe200078e0a0d */
[----:B------:R-:W0:Y:S01]  /*7b20*/  LDC R11, c[0x0][0x658] ;  /* 0x00019600ff0b7b82 */ /* 0x000e220000000800 */
[----:B-1----:R-:W-:Y:S01]  /*7b30*/  ISETP.NE.U32.AND P0, PT, R26, RZ, PT ;  /* 0x000000ff1a00720c */ /* 0x002fe20003f05070 */
[----:B------:R-:W-:Y:S01]  /*7b40*/  FMUL R9, R9, UR4 ;  /* 0x0000000409097c20 */ /* 0x000fe20008400000 */
[----:B------:R-:W-:Y:S02]  /*7b50*/  SHF.R.U32.HI R7, RZ, R24, R7 ;  /* 0x00000018ff077219 */ /* 0x000fe40000011607 */
[----:B------:R-:W-:-:S03]  /*7b60*/  ISETP.NE.AND.EX P0, PT, R27, RZ, PT, P0 ;  /* 0x000000ff1b00720c */ /* 0x000fc60003f05300 */
[----:B------:R-:W1:Y:S01]  /*7b70*/  LDC R22, c[0x0][0x148] ;  /* 0x00005200ff167b82 */ /* 0x000e620000000800 */
[----:B---3--:R-:W-:Y:S02]  /*7b80*/  IMAD R23, R15, R8, R6 ;  /* 0x000000080f177224 */ /* 0x008fe400078e0206 */
[----:B------:R-:W-:-:S05]  /*7b90*/  IMAD.MOV.U32 R8, RZ, RZ, 0x1 ;  /* 0x00000001ff087424 */ /* 0x000fca00078e00ff */
[----:B------:R-:W2:Y:S01]  /*7ba0*/  LDC R21, c[0x0][0x600] ;  /* 0x00018000ff157b82 */ /* 0x000ea20000000800 */
[-CC-:B----4-:R-:W-:Y:S02]  /*7bb0*/  SHF.R.U64 R15, R12, R20.reuse, R7.reuse ;  /* 0x000000140c0f7219 */ /* 0x190fe40000001207 */
[----:B------:R-:W-:Y:S02]  /*7bc0*/  SHF.R.U32.HI R6, RZ, R20, R7 ;  /* 0x00000014ff067219 */ /* 0x000fe40000011607 */
[----:B------:R3:W4:Y:S03]  /*7bd0*/  F2I.U32.TRUNC.NTZ R20, R9 ;  /* 0x0000000900147305 */ /* 0x000726000020f000 */
[----:B------:R-:W1:Y:S01]  /*7be0*/  LDC R25, c[0x0][0x648] ;  /* 0x00019200ff197b82 */ /* 0x000e620000000800 */
[-C--:B0-----:R-:W-:Y:S02]  /*7bf0*/  SHF.R.U64 R19, R15, R11.reuse, R6 ;  /* 0x0000000b0f137219 */ /* 0x081fe40000001206 */
[----:B------:R-:W-:-:S02]  /*7c00*/  SHF.L.U32 R10, R10, R11, RZ ;  /* 0x0000000b0a0a7219 */ /* 0x000fc400000006ff */
[-C--:B------:R-:W-:Y:S01]  /*7c10*/  SHF.R.U32.HI R7, RZ, R11.reuse, R6 ;  /* 0x0000000bff077219 */ /* 0x080fe20000011606 */
[----:B------:R-:W-:Y:S01]  /*7c20*/  IMAD.MOV.U32 R6, RZ, RZ, R19 ;  /* 0x000000ffff067224 */ /* 0x000fe200078e0013 */
[----:B------:R-:W-:Y:S01]  /*7c30*/  SHF.L.U32 R24, R8, R11, RZ ;  /* 0x0000000b08187219 */ /* 0x000fe200000006ff */
[----:B------:R-:W0:Y:S01]  /*7c40*/  LDC R28, c[0x0][0x638] ;  /* 0x00018e00ff1c7b82 */ /* 0x000e220000000800 */
[----:B------:R-:W-:-:S07]  /*7c50*/  LOP3.LUT R30, RZ, R10, RZ, 0x33, !PT ;  /* 0x0000000aff1e7212 */ /* 0x000fce00078e33ff */
[----:B------:R-:W0:Y:S01]  /*7c60*/  LDC R29, c[0x0][0x610] ;  /* 0x00018400ff1d7b82 */ /* 0x000e220000000800 */
[----:B---34-:R-:W-:Y:S05]  /*7c70*/  @!P0 BRA `(.L_x_159) ;  /* 0x0000000000288947 */ /* 0x018fea0003800000 */
[----:B------:R-:W3:Y:S02]  /*7c80*/  LDC R6, c[0x0][0x64c] ;  /* 0x00019300ff067b82 */ /* 0x000ee40000000800 */
[----:B---3--:R-:W-:-:S05]  /*7c90*/  IADD3 R11, P0, R19, R6, RZ ;  /* 0x00000006130b7210 */ /* 0x008fca0007f1e0ff */
        /* <DEDUP_REMOVED lines=8> */
.L_x_159:
[----:B------:R-:W-:Y:S01]  /*7d20*/  ISETP.NE.AND P0, PT, R2, 0x1, PT ;  /* 0x000000010200780c */ /* 0x000fe20003f05270 */
[----:B--2---:R-:W-:Y:S01]  /*7d30*/  VIADD R9, R21, 0xffffffff ;  /* 0xffffffff15097836 */ /* 0x004fe20000000000 */
[----:B-1----:R-:W-:Y:S01]  /*7d40*/  SHF.R.U64 R7, R6, R25, R7 ;  /* 0x0000001906077219 */ /* 0x002fe20000001207 */
[----:B------:R-:W-:Y:S01]  /*7d50*/  IMAD.MOV R20, RZ, RZ, -R20 ;  /* 0x000000ffff147224 */ /* 0x000fe200078e0a14 */
[----:B------:R-:W-:Y:S02]  /*7d60*/  LOP3.LUT R6, R15, R30, RZ, 0xc0, !PT ;  /* 0x0000001e0f067212 */ /* 0x000fe400078ec0ff */
[----:B------:R-:W-:Y:S02]  /*7d70*/  IADD3 R8, -R7, RZ, RZ ;  /* 0x000000ff07087210 */ /* 0x000fe40007ffe1ff */
[----:B------:R-:W-:Y:S01]  /*7d80*/  LOP3.LUT R12, R12, R9, RZ, 0xc0, !PT ;  /* 0x000000090c0c7212 */ /* 0x000fe200078ec0ff */
[----:B------:R-:W-:Y:S02]  /*7d90*/  IMAD R6, R24, R7, R6 ;  /* 0x0000000718067224 */ /* 0x000fe400078e0206 */
[----:B------:R-:W-:-:S02]  /*7da0*/  IMAD.MOV.U32 R9, RZ, RZ, 0x1 ;  /* 0x00000001ff097424 */ /* 0x000fc400078e00ff */
[----:B------:R-:W-:Y:S02]  /*7db0*/  @P0 IMAD R23, R22, R20, R5 ;  /* 0x0000001416170224 */ /* 0x000fe400078e0205 */
[----:B0-----:R-:W-:Y:S02]  /*7dc0*/  IMAD R5, R8, R28, R19 ;  /* 0x0000001c08057224 */ /* 0x001fe400078e0213 */
[----:B------:R-:W-:Y:S02]  /*7dd0*/  IMAD R19, R6, R29, R23 ;  /* 0x0000001d06137224 */ /* 0x000fe400078e0217 */
[----:B------:R-:W-:Y:S02]  /*7de0*/  IMAD R6, R5, R21, R12 ;  /* 0x0000001505067224 */ /* 0x000fe400078e020c */
[----:B------:R-:W-:-:S03]  /*7df0*/  IMAD.MOV.U32 R8, RZ, RZ, R14 ;  /* 0x000000ffff087224 */ /* 0x000fc600078e000e */
[----:B------:R-:W-:Y:S02]  /*7e00*/  SEL R20, R6, R19, !P0 ;  /* 0x0000001306147207 */ /* 0x000fe40004000000 */
[----:B------:R-:W-:-:S07]  /*7e10*/  SEL R19, R19, R6, !P0 ;  /* 0x0000000613137207 */ /* 0x000fce0004000000 */
.L_x_157:
[----:B------:R-:W-:-:S08]  /*7e20*/  NOP ;  /* 0x0000000000007918 */ /* 0x000fd00000000000 */
[----:B------:R-:W0:-:S00]  /*7e30*/  USETMAXREG.DEALLOC.CTAPOOL 0x28 ;  /* 0x00000028000079c8 */ /* 0x000e0000080e0500 */
[----:B0-----:R-:W-:-:S13]  /*7e40*/  ISETP.NE.AND P0, PT, R0, RZ, PT ;  /* 0x000000ff0000720c */ /* 0x001fda0003f05270 */
[----:B------:R-:W-:Y:S05]  /*7e50*/  @P0 EXIT ;  /* 0x000000000000094d */ /* 0x000fea0003800000 */
[----:B------:R-:W-:Y:S01]  /*7e60*/  LOP3.LUT P0, RZ, R9, 0xff, RZ, 0xc0, !PT ;  /* 0x000000ff09ff7812 */ /* 0x000fe2000780c0ff */
[----:B------:R-:W-:Y:S02]  /*7e70*/  IMAD.MOV.U32 R0, RZ, RZ, 0x1 ;  /* 0x00000001ff007424 */ /* 0x000fe400078e00ff */
[----:B------:R-:W-:-:S10]  /*7e80*/  IMAD.MOV.U32 R12, RZ, RZ, RZ ;  /* 0x000000ffff0c7224 */ /* 0x000fd400078e00ff */
[----:B------:R-:W-:Y:S05]  /*7e90*/  @!P0 BRA `(.L_x_160) ;  /* 0x0000000c009c8947 */ /* 0x000fea0003800000 */
[----:B------:R-:W0:Y:S01]  /*7ea0*/  LDC R0, c[0x0][0x28c] ;  /* 0x0000a300ff007b82 */ /* 0x000e220000000800 */
[----:B------:R-:W-:Y:S01]  /*7eb0*/  LOP3.LUT P0, RZ, R3, 0x1f, RZ, 0xc0, !PT ;  /* 0x0000001f03ff7812 */ /* 0x000fe2000780c0ff */
[----:B------:R-:W-:Y:S01]  /*7ec0*/  ULDC UR21, c[0x0][0x658] ;  /* 0x0001960000157ab9 */ /* 0x000fe20000000800 */
[----:B------:R-:W-:Y:S01]  /*7ed0*/  UMOV UR4, 0xffffffff ;  /* 0xffffffff00047882 */ /* 0x000fe20000000000 */
[----:B------:R-:W-:Y:S01]  /*7ee0*/  BSSY B0, `(.L_x_160) ;  /* 0x00000e2000007945 */ /* 0x000fe20003800000 */
[----:B------:R-:W-:Y:S01]  /*7ef0*/  USHF.L.U32 UR4, UR4, UR21, URZ ;  /* 0x0000001504047299 */ /* 0x000fe2000800063f */
[C---:B------:R-:W-:Y:S01]  /*7f00*/  ISETP.NE.AND P2, PT, R4.reuse, RZ, PT ;  /* 0x000000ff0400720c */ /* 0x040fe20003f45270 */
[----:B------:R-:W-:Y:S01]  /*7f10*/  IMAD.MOV.U32 R13, RZ, RZ, 0x1 ;  /* 0x00000001ff0d7424 */ /* 0x000fe200078e00ff */
[----:B------:R-:W-:Y:S01]  /*7f20*/  ISETP.NE.OR P0, PT, R4, RZ, !P0 ;  /* 0x000000ff0400720c */ /* 0x000fe20004705670 */
[----:B------:R-:W-:Y:S01]  /*7f30*/  ULDC UR13, c[0x0][0x600] ;  /* 0x00018000000d7ab9 */ /* 0x000fe20000000800 */
[----:B------:R-:W-:Y:S01]  /*7f40*/  LOP3.LUT R11, R18, 0x2, RZ, 0xfc, !PT ;  /* 0x00000002120b7812 */ /* 0x000fe200078efcff */
[----:B------:R-:W-:Y:S01]  /*7f50*/  UMOV UR5, 0x1 ;  /* 0x0000000100057882 */ /* 0x000fe20000000000 */
[----:B------:R-:W-:Y:S01]  /*7f60*/  MOV R12, RZ ;  /* 0x000000ff000c7202 */ /* 0x000fe20000000f00 */
[----:B------:R-:W-:-:S02]  /*7f70*/  UIADD3 UR13, UR13, -0x1, URZ ;  /* 0xffffffff0d0d7890 */ /* 0x000fc4000fffe03f */
[----:B------:R-:W-:Y:S02]  /*7f80*/  USHF.L.U32 UR21, UR5, UR21, URZ ;  /* 0x0000001505157299 */ /* 0x000fe4000800063f */
[----:B------:R-:W-:Y:S01]  /*7f90*/  ULOP3.LUT UR29, URZ, UR4, URZ, 0x33, !UPT ;  /* 0x000000043f1d7292 */ /* 0x000fe2000f8e333f */
[----:B------:R-:W-:Y:S01]  /*7fa0*/  ULDC.64 UR14, c[0x0][0x198] ;  /* 0x00006600000e7ab9 */ /* 0x000fe20000000a00 */
[----:B0-----:R-:W-:-:S05]  /*7fb0*/  VIADD R0, R0, 0x7f ;  /* 0x0000007f00007836 */ /* 0x001fca0000000000 */
[----:B------:R-:W-:-:S04]  /*7fc0*/  SHF.R.S32.HI R3, RZ, 0x1f, R0 ;  /* 0x0000001fff037819 */ /* 0x000fc80000011400 */
[----:B------:R-:W-:Y:S01]  /*7fd0*/  LEA.HI R3, R3, R0, RZ, 0x7 ;  /* 0x0000000003037211 */ /* 0x000fe200078f38ff */
[----:B------:R-:W-:-:S03]  /*7fe0*/  IMAD.MOV.U32 R0, RZ, RZ, 0x1 ;  /* 0x00000001ff007424 */ /* 0x000fc600078e00ff */
[----:B------:R-:W-:-:S05]  /*7ff0*/  SHF.R.S32.HI R3, RZ, 0x7, R3 ;  /* 0x00000007ff037819 */ /* 0x000fca0000011403 */
[----:B------:R-:W-:-:S07]  /*8000*/  VIADD R10, R3, 0x1 ;  /* 0x00000001030a7836 */ /* 0x000fce0000000000 */
.L_x_172:
[----:B------:R-:W-:-:S03]  /*8010*/  UMOV UR4, 0xffffffff ;  /* 0xffffffff00047882 */ /* 0x000fc60000000000 */
[----:B------:R-:W-:Y:S05]  /*8020*/  BRA.DIV UR4, `(.L_x_161) ;  /* 0x0000001204487947 */ /* 0x000fea000b800000 */
[----:B------:R-:W-:-:S13]  /*8030*/  ELECT P6, URZ, PT ;  /* 0x00000000003f782f */ /* 0x000fda00038c0000 */
.L_x_184:
[----:B------:R-:W0:Y:S01]  /*8040*/  LDC R4, c[0x0][0x28c] ;  /* 0x0000a300ff047b82 */ /* 0x000e220000000800 */
[----:B------:R-:W-:Y:S01]  /*8050*/  BSSY B1, `(.L_x_162) ;  /* 0x0000059000017945 */ /* 0x000fe20003800000 */
[----:B0-----:R-:W-:-:S13]  /*8060*/  ISETP.LT.OR P6, PT, R4, 0x1, !P6 ;  /* 0x000000010400780c */ /* 0x001fda00077c1670 */
[----:B------:R-:W-:Y:S05]  /*8070*/  @P6 BRA `(.L_x_163) ;  /* 0x0000000400586947 */ /* 0x000fea0003800000 */
[----:B------:R-:W-:Y:S02]  /*8080*/  IMAD.SHL.U32 R19, R19, 0x100, RZ ;  /* 0x0000010013137824 */ /* 0x000fe400078e00ff */
[----:B------:R-:W-:Y:S02]  /*8090*/  IMAD.SHL.U32 R20, R20, 0x40, RZ ;  /* 0x0000004014147824 */ /* 0x000fe400078e00ff */
[----:B------:R-:W-:Y:S02]  /*80a0*/  IMAD.MOV.U32 R21, RZ, RZ, RZ ;  /* 0x000000ffff157224 */ /* 0x000fe400078e00ff */
[----:B------:R-:W-:Y:S02]  /*80b0*/  IMAD.MOV.U32 R4, RZ, RZ, R10 ;  /* 0x000000ffff047224 */ /* 0x000fe400078e000a */
[----:B------:R-:W-:Y:S02]  /*80c0*/  IMAD.MOV.U32 R5, RZ, RZ, R0 ;  /* 0x000000ffff057224 */ /* 0x000fe400078e0000 */
[----:B------:R-:W-:-:S07]  /*80d0*/  IMAD.MOV.U32 R6, RZ, RZ, R12 ;  /* 0x000000ffff067224 */ /* 0x000fce00078e000c */
.L_x_167:
[----:B------:R-:W0:Y:S01]  /*80e0*/  S2R R14, SR_CgaCtaId ;  /* 0x00000000000e7919 */ /* 0x000e220000008800 */
[----:B------:R-:W-:Y:S01]  /*80f0*/  MOV R7, 0x400 ;  /* 0x0000040000077802 */ /* 0x000fe20000000f00 */
[----:B------:R-:W1:Y:S03]  /*8100*/  @!P2 LDC R9, c[0x0][0x500] ;  /* 0x00014000ff09ab82 */ /* 0x000e660000000800 */
[----:B0-----:R-:W-:Y:S02]  /*8110*/  LEA R15, R14, R7, 0x18 ;  /* 0x000000070e0f7211 */ /* 0x001fe400078ec0ff */
[----:B------:R-:W-:Y:S02]  /*8120*/  SHF.L.U32 R7, R5, 0x1f, RZ ;  /* 0x0000001f05077819 */ /* 0x000fe400000006ff */
[----:B------:R-:W-:-:S04]  /*8130*/  LEA R14, R6, R15, 0x3 ;  /* 0x0000000f060e7211 */ /* 0x000fc800078e18ff */
[----:B------:R-:W0:Y:S02]  /*8140*/  SYNCS.PHASECHK.TRANS64.TRYWAIT P1, [R14+URZ+0x28], R7 ;  /* 0x000028070e0075a7 */ /* 0x000e24000802017f */
[----:B01----:R-:W-:Y:S05]  /*8150*/  @!P1 BRA `(.L_x_164) ;  /* 0x00000010001c9947 */ /* 0x003fea0003800000 */
.L_x_185:
[----:B0-----:R-:W-:Y:S01]  /*8160*/  PRMT R7, R11, 0x9910, RZ ;  /* 0x000099100b077816 */ /* 0x001fe200000000ff */
[----:B------:R0:W-:Y:S03]  /*8170*/  @!P2 SYNCS.ARRIVE.TRANS64 RZ, [R14+URZ], R9 ;  /* 0x000000090effa9a7 */ /* 0x0001e6000800003f */
[----:B------:R-:W-:-:S13]  /*8180*/  ISETP.NE.AND P1, PT, R7, 0x2, PT ;  /* 0x000000020700780c */ /* 0x000fda0003f25270 */
[----:B0-----:R-:W-:Y:S05]  /*8190*/  @P1 BRA `(.L_x_165) ;  /* 0x0000000000041947 */ /* 0x001fea0003800000 */
[----:B------:R-:W-:Y:S01]  /*81a0*/  BPT.TRAP 0x1 ;  /* 0x000000040000795c */ /* 0x000fe20000300000 */
.L_x_165:
[----:B------:R-:W-:Y:S05]  /*81b0*/  @P0 BRA `(.L_x_166) ;  /* 0x0000000000040947 */ /* 0x000fea0003800000 */
[----:B------:R-:W-:Y:S01]  /*81c0*/  BPT.TRAP 0x1 ;  /* 0x000000040000795c */ /* 0x000fe20000300000 */
.L_x_166:
[C-C-:B------:R-:W-:Y:S01]  /*81d0*/  IMAD R7, R6.reuse, 0x20000, R15.reuse ;  /* 0x0002000006077824 */ /* 0x140fe200078e020f */
[----:B------:R-:W-:Y:S01]  /*81e0*/  R2UR UR10, R21 ;  /* 0x00000000150a72ca */ /* 0x000fe200000e0000 */
[----:B------:R-:W-:Y:S01]  /*81f0*/  IMAD R15, R6, 0x8000, R15 ;  /* 0x00008000060f7824 */ /* 0x000fe200078e020f */
[----:B------:R-:W-:Y:S01]  /*8200*/  R2UR UR9, R14 ;  /* 0x000000000e0972ca */ /* 0x000fe200000e0000 */
[----:B------:R-:W-:Y:S01]  /*8210*/  UIADD3 UR22, UP0, UR14, 0xf0, URZ ;  /* 0x000000f00e167890 */ /* 0x000fe2000ff1e03f */
[----:B------:R-:W-:Y:S01]  /*8220*/  R2UR UR40, R7 ;  /* 0x00000000072872ca */ /* 0x000fe200000e0000 */
[----:B------:R-:W-:Y:S01]  /*8230*/  VIADD R4, R4, 0xffffffff ;  /* 0xffffffff04047836 */ /* 0x000fe20000000000 */
[----:B------:R-:W-:Y:S01]  /*8240*/  R2UR UR18, R15 ;  /* 0x000000000f1272ca */ /* 0x000fe200000e0000 */
[----:B------:R-:W-:Y:S01]  /*8250*/  UIADD3.X UR23, URZ, UR15, URZ, UP0, !UPT ;  /* 0x0000000f3f177290 */ /* 0x000fe200087fe43f */
[----:B------:R-:W-:Y:S01]  /*8260*/  R2UR UR11, R19 ;  /* 0x00000000130b72ca */ /* 0x000fe200000e0000 */
[----:B------:R-:W-:Y:S01]  /*8270*/  UIADD3 UR6, UP1, UR14, 0x1f0, URZ ;  /* 0x000001f00e067890 */ /* 0x000fe2000ff3e03f */
[----:B------:R-:W-:Y:S01]  /*8280*/  R2UR UR12, R8 ;  /* 0x00000000080c72ca */ /* 0x000fe200000e0000 */
[----:B------:R-:W-:Y:S01]  /*8290*/  UMOV UR4, 0x0 ;  /* 0x0000000000047882 */ /* 0x000fe20000000000 */
[----:B------:R-:W-:Y:S01]  /*82a0*/  R2UR UR35, R20 ;  /* 0x00000000142372ca */ /* 0x000fe200000e0000 */
[----:B------:R-:W-:Y:S01]  /*82b0*/  UIADD3 UR58, UR10, 0x20, URZ ;  /* 0x000000200a3a7890 */ /* 0x000fe2000fffe03f */
[----:B------:R-:W-:Y:S01]  /*82c0*/  ISETP.GT.AND P3, PT, R4, 0x1, PT ;  /* 0x000000010400780c */ /* 0x000fe20003f64270 */
[----:B------:R-:W-:Y:S01]  /*82d0*/  UIADD3 UR50, UR10, 0x40, URZ ;  /* 0x000000400a327890 */ /* 0x000fe2000fffe03f */
[----:B------:R-:W-:Y:S01]  /*82e0*/  VIADD R6, R6, 0x1 ;  /* 0x0000000106067836 */ /* 0x000fe20000000000 */
[----:B------:R-:W-:Y:S01]  /*82f0*/  UIADD3 UR8, UR40, 0x100, URZ ;  /* 0x0000010028087890 */ /* 0x000fe2000fffe03f */
[----:B------:R-:W-:Y:S01]  /*8300*/  VIADD R21, R21, 0x80 ;  /* 0x0000008015157836 */ /* 0x000fe20000000000 */
[----:B------:R-:W-:-:S02]  /*8310*/  UIADD3 UR56, UR40, 0x8100, URZ ;  /* 0x0000810028387890 */ /* 0x000fc4000fffe03f */
[----:B------:R-:W-:Y:S01]  /*8320*/  UIADD3 UR48, UR40, 0x10100, URZ ;  /* 0x0001010028307890 */ /* 0x000fe2000fffe03f */
[C---:B------:R-:W-:Y:S01]  /*8330*/  ISETP.NE.AND P1, PT, R6.reuse, 0x5, PT ;  /* 0x000000050600780c */ /* 0x040fe20003f25270 */
[----:B------:R-:W-:Y:S02]  /*8340*/  UIADD3 UR42, UR10, 0x60, URZ ;  /* 0x000000600a2a7890 */ /* 0x000fe4000fffe03f */
[----:B------:R-:W-:Y:S01]  /*8350*/  UIADD3 UR40, UR40, 0x18100, URZ ;  /* 0x0001810028287890 */ /* 0x000fe2000fffe03f */
[----:B------:R-:W-:Y:S01]  /*8360*/  SEL R14, RZ, 0x1, P1 ;  /* 0x00000001ff0e7807 */ /* 0x000fe20000800000 */
[----:B------:R-:W-:Y:S01]  /*8370*/  UMOV UR5, 0x10000000 ;  /* 0x1000000000057882 */ /* 0x000fe20000000000 */
[----:B------:R-:W-:Y:S01]  /*8380*/  UIADD3.X UR7, URZ, UR15, URZ, UP1, !UPT ;  /* 0x0000000f3f077290 */ /* 0x000fe20008ffe43f */
[----:B------:R0:W-:Y:S01]  /*8390*/  UTMALDG.3D [UR8], [UR22], desc[UR4] ;  /* 0x00000408160075b4 */ /* 0x0001e20008011000 */
[----:B------:R-:W-:Y:S01]  /*83a0*/  UIADD3 UR32, UR18, 0xa0100, URZ ;  /* 0x000a010012207890 */ /* 0x000fe2000fffe03f */
[----:B------:R-:W-:Y:S01]  /*83b0*/  LOP3.LUT R5, R5, R14, RZ, 0x3c, !PT ;  /* 0x0000000e05057212 */ /* 0x000fe200078e3cff */
[----:B------:R-:W-:Y:S01]  /*83c0*/  UIADD3 UR24, UR18, 0xa2100, URZ ;  /* 0x000a210012187890 */ /* 0x000fe2000fffe03f */
[----:B------:R-:W-:Y:S01]  /*83d0*/  SEL R6, R6, RZ, P1 ;  /* 0x000000ff06067207 */ /* 0x000fe20000800000 */
[----:B------:R-:W-:Y:S01]  /*83e0*/  UIADD3 UR16, UR18, 0xa4100, URZ ;  /* 0x000a410012107890 */ /* 0x000fe2000fffe03f */
[----:B------:R-:W-:Y:S01]  /*83f0*/  UMOV UR57, UR9 ;  /* 0x0000000900397c82 */ /* 0x000fe20008000000 */
        /* <DEDUP_REMOVED lines=8> */
[----:B------:R1:W-:Y:S01]  /*8480*/  UTMALDG.3D [UR56], [UR22], desc[UR4] ;  /* 0x00000438160075b4 */ /* 0x0003e20008011000 */
[----:B------:R-:W-:Y:S01]  /*8490*/  UMOV UR33, UR9 ;  /* 0x0000000900217c82 */ /* 0x000fe20008000000 */
[----:B------:R-:W-:Y:S01]  /*84a0*/  UMOV UR34, UR10 ;  /* 0x0000000a00227c82 */ /* 0x000fe20008000000 */
[----:B------:R-:W-:Y:S01]  /*84b0*/  UMOV UR36, UR12 ;  /* 0x0000000c00247c82 */ /* 0x000fe20008000000 */
[----:B------:R-:W-:Y:S01]  /*84c0*/  UMOV UR25, UR9 ;  /* 0x0000000900197c82 */ /* 0x000fe20008000000 */
[----:B------:R-:W-:Y:S01]  /*84d0*/  UMOV UR27, UR35 ;  /* 0x00000023001b7c82 */ /* 0x000fe20008000000 */
[----:B------:R-:W-:Y:S01]  /*84e0*/  UMOV UR28, UR12 ;  /* 0x0000000c001c7c82 */ /* 0x000fe20008000000 */
[----:B------:R-:W-:Y:S01]  /*84f0*/  UMOV UR26, UR58 ;  /* 0x0000003a001a7c82 */ /* 0x000fe20008000000 */
[----:B0-----:R-:W-:Y:S01]  /*8500*/  UIADD3 UR8, UR18, 0xa6100, URZ ;  /* 0x000a610012087890 */ /* 0x001fe2000fffe03f */
[----:B------:R1:W-:Y:S01]  /*8510*/  UTMALDG.3D [UR48], [UR22], desc[UR4] ;  /* 0x00000430160075b4 */ /* 0x0003e20008011000 */
[----:B------:R-:W-:Y:S01]  /*8520*/  UMOV UR17, UR9 ;  /* 0x0000000900117c82 */ /* 0x000fe20008000000 */
[----:B------:R-:W-:Y:S01]  /*8530*/  UMOV UR19, UR35 ;  /* 0x0000002300137c82 */ /* 0x000fe20008000000 */
[----:B------:R-:W-:Y:S01]  /*8540*/  UMOV UR20, UR12 ;  /* 0x0000000c00147c82 */ /* 0x000fe20008000000 */
[----:B------:R-:W-:Y:S01]  /*8550*/  UMOV UR18, UR50 ;  /* 0x0000003200127c82 */ /* 0x000fe20008000000 */
[----:B------:R-:W-:Y:S01]  /*8560*/  UMOV UR11, UR35 ;  /* 0x00000023000b7c82 */ /* 0x000fe20008000000 */
[----:B------:R-:W-:Y:S01]  /*8570*/  UMOV UR10, UR42 ;  /* 0x0000002a000a7c82 */ /* 0x000fe20008000000 */
[----:B------:R1:W-:Y:S01]  /*8580*/  UTMALDG.3D [UR40], [UR22], desc[UR4] ;  /* 0x00000428160075b4 */ /* 0x0003e20008011000 */
[----:B------:R1:W-:Y:S01]  /*8590*/  UTMALDG.3D [UR32], [UR6], desc[UR4] ;  /* 0x00000420060075b4 */ /* 0x0003e20008011000 */
[----:B------:R1:W-:Y:S01]  /*85a0*/  UTMALDG.3D [UR24], [UR6], desc[UR4] ;  /* 0x00000418060075b4 */ /* 0x0003e20008011000 */
[----:B------:R1:W-:Y:S01]  /*85b0*/  UTMALDG.3D [UR16], [UR6], desc[UR4] ;  /* 0x00000410060075b4 */ /* 0x0003e20008011000 */
[----:B------:R1:W-:Y:S02]  /*85c0*/  UTMALDG.3D [UR8], [UR6], desc[UR4] ;  /* 0x00000408060075b4 */ /* 0x0003e40008011000 */
[----:B-1----:R-:W-:Y:S05]  /*85d0*/  @P3 BRA `(.L_x_167) ;  /* 0xfffffff800c03947 */ /* 0x002fea000383ffff */
.L_x_163:
[----:B------:R-:W-:Y:S05]  /*85e0*/  BSYNC B1 ;  /* 0x0000000000017941 */ /* 0x000fea0003800000 */
.L_x_162:
[----:B------:R-:W-:Y:S01]  /*85f0*/  LOP3.LUT P3, RZ, R13, 0xff, RZ, 0xc0, !PT ;  /* 0x000000ff0dff7812 */ /* 0x000fe2000786c0ff */
[----:B------:R-:W-:Y:S01]  /*8600*/  IMAD.IADD R12, R3, 0x1, R12 ;  /* 0x00000001030c7824 */ /* 0x000fe200078e020c */
[----:B------:R-:W-:Y:S01]  /*8610*/  IADD3 R16, P4, R16, UR38, RZ ;  /* 0x0000002610107c10 */ /* 0x000fe2000ff9e0ff */
[----:B------:R-:W-:Y:S01]  /*8620*/  ULDC.64 UR4, c[0x0][0x650] ;  /* 0x0001940000047ab9 */ /* 0x000fe20000000a00 */
[----:B------:R-:W-:Y:S01]  /*8630*/  BSSY B1, `(.L_x_168) ;  /* 0x000006a000017945 */ /* 0x000fe20003800000 */
[----:B------:R-:W-:Y:S01]  /*8640*/  IMAD.MOV.U32 R19, RZ, RZ, -0x1 ;  /* 0xffffffffff137424 */ /* 0x000fe200078e00ff */
[----:B------:R-:W-:Y:S01]  /*8650*/  ISETP.GT.U32.AND P1, PT, R12, 0x4, PT ;  /* 0x000000040c00780c */ /* 0x000fe20003f24070 */
[----:B------:R-:W-:Y:S01]  /*8660*/  IMAD.MOV.U32 R8, RZ, RZ, -0x1 ;  /* 0xffffffffff087424 */ /* 0x000fe200078e00ff */
[----:B------:R-:W-:Y:S02]  /*8670*/  IADD3.X R17, R17, UR37, RZ, P4, !PT ;  /* 0x0000002511117c10 */ /* 0x000fe4000a7fe4ff */
[----:B------:R-:W-:-:S02]  /*8680*/  ISETP.LT.U32.AND P1, PT, R3, 0x5, P1 ;  /* 0x000000050300780c */ /* 0x000fc40000f21070 */
[----:B------:R-:W-:Y:S01]  /*8690*/  MOV R20, 0xffffffff ;  /* 0xffffffff00147802 */ /* 0x000fe20000000f00 */
[----:B------:R-:W0:Y:S01]  /*86a0*/  @P3 S2R R5, SR_CgaCtaId ;  /* 0x0000000000053919 */ /* 0x000e220000008800 */
[----:B------:R-:W-:Y:S02]  /*86b0*/  @P3 MOV R4, 0x400 ;  /* 0x0000040000043802 */ /* 0x000fe40000000f00 */
[----:B------:R-:W-:Y:S02]  /*86c0*/  PRMT R13, RZ, 0x7610, R13 ;  /* 0x00007610ff0d7816 */ /* 0x000fe4000000000d */
[----:B0-----:R-:W-:Y:S01]  /*86d0*/  @P3 LEA R6, R5, R4, 0x18 ;  /* 0x0000000405063211 */ /* 0x001fe200078ec0ff */
[----:B------:R-:W-:-:S03]  /*86e0*/  IMAD.WIDE.U32 R4, R12, -0x33333333, RZ ;  /* 0xcccccccd0c047825 */ /* 0x000fc600078e00ff */
[----:B------:R0:W-:Y:S01]  /*86f0*/  @P3 SYNCS.ARRIVE.TRANS64.A1T0 RZ, [R6+URZ+0x68], RZ ;  /* 0x000068ff06ff39a7 */ /* 0x0001e2000810003f */
[----:B------:R-:W-:Y:S02]  /*8700*/  ISETP.GE.U32.AND P3, PT, R3, 0x5, PT ;  /* 0x000000050300780c */ /* 0x000fe40003f66070 */
[----:B------:R-:W-:Y:S02]  /*8710*/  SHF.R.U32.HI R7, RZ, 0x2, R5 ;  /* 0x00000002ff077819 */ /* 0x000fe40000011605 */
[----:B------:R-:W-:Y:S02]  /*8720*/  SEL R5, RZ, 0x1, !P1 ;  /* 0x00000001ff057807 */ /* 0x000fe40004800000 */
[----:B------:R-:W-:Y:S01]  /*8730*/  ISETP.GE.U32.AND P1, PT, R16, UR4, PT ;  /* 0x0000000410007c0c */ /* 0x000fe2000bf26070 */
[----:B------:R-:W-:Y:S01]  /*8740*/  IMAD R12, R7, -0x5, R12 ;  /* 0xfffffffb070c7824 */ /* 0x000fe200078e020c */
[----:B------:R-:W-:Y:S02]  /*8750*/  LOP3.LUT R0, R0, R5, RZ, 0x3c, !PT ;  /* 0x0000000500007212 */ /* 0x000fe400078e3cff */
[----:B------:R-:W-:-:S02]  /*8760*/  ISETP.GE.U32.AND.EX P1, PT, R17, UR5, PT, P1 ;  /* 0x0000000511007c0c */ /* 0x000fc4000bf26110 */
[----:B------:R-:W-:Y:S02]  /*8770*/  PRMT R4, RZ, 0x7610, R4 ;  /* 0x00007610ff047816 */ /* 0x000fe40000000004 */
[----:B------:R-:W-:-:S09]  /*8780*/  @P3 LOP3.LUT R0, R0, 0x1, R7, 0x78, !PT ;  /* 0x0000000100003812 */ /* 0x000fd200078e7807 */
[----:B0-----:R-:W-:Y:S05]  /*8790*/  @P1 BRA `(.L_x_169) ;  /* 0x00000004004c1947 */ /* 0x001fea0003800000 */
[----:B------:R-:W-:Y:S01]  /*87a0*/  ULDC.64 UR4, c[0x0][0x628] ;  /* 0x00018a0000047ab9 */ /* 0x000fe20000000a00 */
[----:B------:R-:W0:Y:S01]  /*87b0*/  S2R R15, SR_CTAID.X ;  /* 0x00000000000f7919 */ /* 0x000e220000002500 */
[----:B------:R-:W-:Y:S01]  /*87c0*/  ISETP.NE.U32.AND P1, PT, RZ, UR4, PT ;  /* 0x00000004ff007c0c */ /* 0x000fe2000bf25070 */
[----:B------:R-:W-:Y:S01]  /*87d0*/  ULDC UR7, c[0x0][0x630] ;  /* 0x00018c0000077ab9 */ /* 0x000fe20000000800 */
[----:B------:R-:W-:Y:S01]  /*87e0*/  IMAD.MOV.U32 R4, RZ, RZ, R16 ;  /* 0x000000ffff047224 */ /* 0x000fe200078e0010 */
[----:B------:R-:W1:Y:S01]  /*87f0*/  S2R R14, SR_CTAID.Y ;  /* 0x00000000000e7919 */ /* 0x000e620000002600 */
[----:B------:R-:W-:Y:S01]  /*8800*/  ISETP.NE.AND.EX P1, PT, RZ, UR5, PT, P1 ;  /* 0x00000005ff007c0c */ /* 0x000fe2000bf25310 */
[----:B------:R-:W-:-:S12]  /*8810*/  IMAD.MOV.U32 R5, RZ, RZ, R17 ;  /* 0x000000ffff057224 */ /* 0x000fd800078e0011 */
[----:B------:R-:W-:Y:S05]  /*8820*/  @!P1 BRA `(.L_x_170) ;  /* 0x0000000000289947 */ /* 0x000fea0003800000 */
[----:B------:R-:W-:Y:S02]  /*8830*/  ULDC UR6, c[0x0][0x634] ;  /* 0x00018d0000067ab9 */ /* 0x000fe40000000800 */
[----:B------:R-:W-:-:S05]  /*8840*/  IADD3 R9, P1, R16, UR6, RZ ;  /* 0x0000000610097c10 */ /* 0x000fca000ff3e0ff */
[----:B------:R-:W-:-:S04]  /*8850*/  IMAD.X R19, RZ, RZ, R17, P1 ;  /* 0x000000ffff137224 */ /* 0x000fc800008e0611 */
[----:B------:R-:W-:-:S04]  /*8860*/  IMAD.WIDE.U32 R6, R19, UR4, RZ ;  /* 0x0000000413067c25 */ /* 0x000fc8000f8e00ff */
[----:B------:R-:W-:-:S04]  /*8870*/  IMAD.WIDE.U32 R6, P1, R9, UR5, R6 ;  /* 0x0000000509067c25 */ /* 0x000fc8000f820006 */
[----:B------:R-:W-:-:S04]  /*8880*/  IMAD.WIDE.U32 R8, R9, UR4, RZ ;  /* 0x0000000409087c25 */ /* 0x000fc8000f8e00ff */
[----:B------:R-:W-:Y:S01]  /*8890*/  IMAD.X R5, RZ, RZ, RZ, P1 ;  /* 0x000000ffff057224 */ /* 0x000fe200008e06ff */
[----:B------:R-:W-:Y:S01]  /*88a0*/  IADD3 RZ, P1, R9, R6, RZ ;  /* 0x0000000609ff7210 */ /* 0x000fe20007f3e0ff */
[----:B------:R-:W-:-:S04]  /*88b0*/  IMAD.MOV.U32 R4, RZ, RZ, R7 ;  /* 0x000000ffff047224 */ /* 0x000fc800078e0007 */
[----:B------:R-:W-:-:S08]  /*88c0*/  IMAD.WIDE.U32.X R4, R19, UR5, R4, P1 ;  /* 0x0000000513047c25 */ /* 0x000fd000088e0404 */
.L_x_170:
[--C-:B------:R-:W-:Y:S01]  /*88d0*/  SHF.R.U64 R8, R4, UR7, R5.reuse ;  /* 0x0000000704087c19 */ /* 0x100fe20008001205 */
[----:B------:R-:W-:Y:S01]  /*88e0*/  ULDC.64 UR4, c[0x0][0x620] ;  /* 0x0001880000047ab9 */ /* 0x000fe20000000a00 */
[----:B------:R-:W-:Y:S01]  /*88f0*/  SHF.R.U32.HI R4, RZ, UR7, R5 ;  /* 0x00000007ff047c19 */ /* 0x000fe20008011605 */
[----:B------:R-:W2:Y:S01]  /*8900*/  LDC R24, c[0x0][0x144] ;  /* 0x00005100ff187b82 */ /* 0x000ea20000000800 */
[----:B------:R-:W-:Y:S01]  /*8910*/  IADD3 R7, P1, RZ, -R8, RZ ;  /* 0x80000008ff077210 */ /* 0x000fe20007f3e0ff */
[----:B------:R-:W-:Y:S01]  /*8920*/  ULDC.64 UR8, c[0x0][0x640] ;  /* 0x0001900000087ab9 */ /* 0x000fe20000000a00 */
[----:B0-----:R-:W-:Y:S01]  /*8930*/  I2FP.F32.U32 R9, R15 ;  /* 0x0000000f00097245 */ /* 0x001fe20000201000 */
[----:B------:R-:W-:Y:S02]  /*8940*/  ULDC UR6, c[0x0][0x608] ;  /* 0x0001820000067ab9 */ /* 0x000fe40000000800 */
[----:B------:R-:W-:Y:S01]  /*8950*/  IMAD.X R4, RZ, RZ, ~R4, P1 ;  /* 0x000000ffff047224 */ /* 0x000fe200008e0e04 */
[----:B------:R-:W-:Y:S01]  /*8960*/  ISETP.NE.U32.AND P1, PT, RZ, UR8, PT ;  /* 0x00000008ff007c0c */ /* 0x000fe2000bf25070 */
[----:B------:R-:W0:Y:S02]  /*8970*/  LDC R21, c[0x0][0x148] ;  /* 0x00005200ff157b82 */ /* 0x000e240000000800 */
[----:B------:R-:W-:Y:S01]  /*8980*/  IMAD R6, R4, UR4, RZ ;  /* 0x0000000404067c24 */ /* 0x000fe2000f8e02ff */
[----:B------:R-:W-:Y:S01]  /*8990*/  ISETP.NE.AND.EX P1, PT, RZ, UR9, PT, P1 ;  /* 0x00000009ff007c0c */ /* 0x000fe2000bf25310 */
[----:B------:R-:W-:Y:S01]  /*89a0*/  IMAD.WIDE.U32 R4, R7, UR4, R16 ;  /* 0x0000000407047c25 */ /* 0x000fe2000f8e0010 */
[----:B------:R-:W-:-:S03]  /*89b0*/  ULDC UR4, c[0x0][0x150] ;  /* 0x0000540000047ab9 */ /* 0x000fc60000000800 */
[----:B------:R-:W-:Y:S02]  /*89c0*/  IMAD R7, R7, UR5, R6 ;  /* 0x0000000507077c24 */ /* 0x000fe4000f8e0206 */
[----:B------:R-:W-:Y:S01]  /*89d0*/  FMUL R6, R9, UR4 ;  /* 0x0000000409067c20 */ /* 0x000fe20008400000 */
[----:B------:R-:W-:Y:S01]  /*89e0*/  ULDC UR4, c[0x0][0x618] ;  /* 0x0001860000047ab9 */ /* 0x000fe20000000800 */
[----:B------:R-:W-:Y:S01]  /*89f0*/  ULDC UR5, c[0x0][0x154] ;  /* 0x0000550000057ab9 */ /* 0x000fe20000000800 */
[----:B------:R-:W-:-:S03]  /*8a00*/  IADD3 R5, R5, R7, RZ ;  /* 0x0000000705057210 */ /* 0x000fc60007ffe0ff */
[----:B------:R-:W3:Y:S01]  /*8a10*/  F2I.U32.TRUNC.NTZ R6, R6 ;  /* 0x0000000600067305 */ /* 0x000ee2000020f000 */
[----:B------:R-:W-:Y:S02]  /*8a20*/  SHF.R.U64 R9, R4, UR4, R5 ;  /* 0x0000000404097c19 */ /* 0x000fe40008001205 */
[----:B-1----:R-:W-:-:S05]  /*8a30*/  I2FP.F32.U32 R4, R14 ;  /* 0x0000000e00047245 */ /* 0x002fca0000201000 */
[----:B------:R-:W-:Y:S01]  /*8a40*/  FMUL R22, R4, UR5 ;  /* 0x0000000504167c20 */ /* 0x000fe20008400000 */
[----:B------:R-:W-:Y:S01]  /*8a50*/  SHF.R.U32.HI R4, RZ, UR4, R5 ;  /* 0x00000004ff047c19 */ /* 0x000fe20008011605 */
[----:B------:R-:W-:-:S03]  /*8a60*/  ULDC UR4, c[0x0][0x658] ;  /* 0x0001960000047ab9 */ /* 0x000fc60000000800 */
[--C-:B------:R-:W-:Y:S01]  /*8a70*/  SHF.R.U64 R20, R9, UR6, R4.reuse ;  /* 0x0000000609147c19 */ /* 0x100fe20008001204 */
[----:B------:R-:W1:Y:S01]  /*8a80*/  F2I.U32.TRUNC.NTZ R22, R22 ;  /* 0x0000001600167305 */ /* 0x000e62000020f000 */
[----:B------:R-:W-:Y:S01]  /*8a90*/  SHF.R.U32.HI R5, RZ, UR6, R4 ;  /* 0x00000006ff057c19 */ /* 0x000fe20008011604 */
[----:B---3--:R-:W-:-:S03]  /*8aa0*/  IMAD.MOV R6, RZ, RZ, -R6 ;  /* 0x000000ffff067224 */ /* 0x008fc600078e0a06 */
[----:B------:R-:W-:Y:S01]  /*8ab0*/  SHF.R.U64 R19, R20, UR4, R5 ;  /* 0x0000000414137c19 */ /* 0x000fe20008001205 */
[----:B--2---:R-:W-:Y:S01]  /*8ac0*/  IMAD R15, R24, R6, R15 ;  /* 0x00000006180f7224 */ /* 0x004fe200078e020f */
[----:B------:R-:W-:-:S03]  /*8ad0*/  SHF.R.U32.HI R23, RZ, UR4, R5 ;  /* 0x00000004ff177c19 */ /* 0x000fc60008011605 */
[----:B------:R-:W-:Y:S02]  /*8ae0*/  IMAD.MOV.U32 R4, RZ, RZ, R19 ;  /* 0x000000ffff047224 */ /* 0x000fe400078e0013 */
[----:B------:R-:W-:Y:S01]  /*8af0*/  IMAD.MOV.U32 R5, RZ, RZ, R23 ;  /* 0x000000ffff057224 */ /* 0x000fe200078e0017 */
[----:B-1----:R-:W-:Y:S06]  /*8b00*/  @!P1 BRA `(.L_x_171) ;  /* 0x0000000000289947 */ /* 0x002fec0003800000 */
[----:B------:R-:W-:Y:S02]  /*8b10*/  ULDC UR4, c[0x0][0x64c] ;  /* 0x0001930000047ab9 */ /* 0x000fe40000000800 */
[----:B------:R-:W-:-:S05]  /*8b20*/  IADD3 R5, P1, R19, UR4, RZ ;  /* 0x0000000413057c10 */ /* 0x000fca000ff3e0ff */
[----:B------:R-:W-:-:S04]  /*8b30*/  IMAD.X R23, RZ, RZ, R23, P1 ;  /* 0x000000ffff177224 */ /* 0x000fc800008e0617 */
[----:B------:R-:W-:-:S04]  /*8b40*/  IMAD.WIDE.U32 R6, R23, UR8, RZ ;  /* 0x0000000817067c25 */ /* 0x000fc8000f8e00ff */
[----:B------:R-:W-:-:S04]  /*8b50*/  IMAD.WIDE.U32 R6, P1, R5, UR9, R6 ;  /* 0x0000000905067c25 */ /* 0x000fc8000f820006 */
[----:B------:R-:W-:-:S04]  /*8b60*/  IMAD.WIDE.U32 R4, R5, UR8, RZ ;  /* 0x0000000805047c25 */ /* 0x000fc8000f8e00ff */
[----:B------:R-:W-:Y:S01]  /*8b70*/  IMAD.MOV.U32 R4, RZ, RZ, R7 ;  /* 0x000000ffff047224 */ /* 0x000fe200078e0007 */
[----:B------:R-:W-:Y:S01]  /*8b80*/  IADD3 RZ, P3, R5, R6, RZ ;  /* 0x0000000605ff7210 */ /* 0x000fe20007f7e0ff */
[----:B------:R-:W-:-:S04]  /*8b90*/  IMAD.X R5, RZ, RZ, RZ, P1 ;  /* 0x000000ffff057224 */ /* 0x000fc800008e06ff */
[----:B------:R-:W-:-:S08]  /*8ba0*/  IMAD.WIDE.U32.X R4, R23, UR9, R4, P3 ;  /* 0x0000000917047c25 */ /* 0x000fd000098e0404 */
.L_x_171:
[----:B------:R-:W-:Y:S01]  /*8bb0*/  ISETP.NE.AND P1, PT, R2, 0x1, PT ;  /* 0x000000010200780c */ /* 0x000fe20003f25270 */
[----:B------:R-:W-:Y:S01]  /*8bc0*/  ULDC UR4, c[0x0][0x648] ;  /* 0x0001920000047ab9 */ /* 0x000fe20000000800 */
[----:B------:R-:W-:Y:S01]  /*8bd0*/  LOP3.LUT R20, R20, UR29, RZ, 0xc0, !PT ;  /* 0x0000001d14147c12 */ /* 0x000fe2000f8ec0ff */
[----:B------:R-:W-:Y:S01]  /*8be0*/  IMAD.MOV R22, RZ, RZ, -R22 ;  /* 0x000000ffff167224 */ /* 0x000fe200078e0a16 */
[----:B------:R-:W-:Y:S01]  /*8bf0*/  SHF.R.U64 R5, R4, UR4, R5 ;  /* 0x0000000404057c19 */ /* 0x000fe20008001205 */
[----:B------:R-:W-:Y:S01]  /*8c00*/  ULDC UR4, c[0x0][0x638] ;  /* 0x00018e0000047ab9 */ /* 0x000fe20000000800 */
[----:B------:R-:W-:Y:S01]  /*8c10*/  LOP3.LUT R6, R9, UR13, RZ, 0xc0, !PT ;  /* 0x0000000d09067c12 */ /* 0x000fe2000f8ec0ff */
[----:B------:R-:W-:Y:S01]  /*8c20*/  ULDC UR5, c[0x0][0x610] ;  /* 0x0001840000057ab9 */ /* 0x000fe20000000800 */
[C---:B------:R-:W-:Y:S01]  /*8c30*/  IADD3 R4, -R5.reuse, RZ, RZ ;  /* 0x000000ff05047210 */ /* 0x040fe20007ffe1ff */
[----:B------:R-:W-:-:S04]  /*8c40*/  IMAD R20, R5, UR21, R20 ;  /* 0x0000001505147c24 */ /* 0x000fc8000f8e0214 */
[----:B0-----:R-:W-:Y:S02]  /*8c50*/  @P1 IMAD R15, R21, R22, R14 ;  /* 0x00000016150f1224 */ /* 0x001fe400078e020e */
[----:B------:R-:W-:Y:S01]  /*8c60*/  IMAD R19, R4, UR4, R19 ;  /* 0x0000000404137c24 */ /* 0x000fe2000f8e0213 */
[----:B------:R-:W-:Y:S01]  /*8c70*/  ULDC UR4, c[0x0][0x600] ;  /* 0x0001800000047ab9 */ /* 0x000fe20000000800 */
[----:B------:R-:W-:Y:S02]  /*8c80*/  IMAD R15, R20, UR5, R15 ;  /* 0x00000005140f7c24 */ /* 0x000fe4000f8e020f */
[----:B------:R-:W-:Y:S02]  /*8c90*/  IMAD R6, R19, UR4, R6 ;  /* 0x0000000413067c24 */ /* 0x000fe4000f8e0206 */
[----:B------:R-:W-:-:S03]  /*8ca0*/  IMAD.MOV.U32 R4, RZ, RZ, 0x1 ;  /* 0x00000001ff047424 */ /* 0x000fc600078e00ff */
[----:B------:R-:W-:Y:S02]  /*8cb0*/  SEL R20, R6, R15, !P1 ;  /* 0x0000000f06147207 */ /* 0x000fe40004800000 */
[----:B------:R-:W-:-:S07]  /*8cc0*/  SEL R19, R15, R6, !P1 ;  /* 0x000000060f137207 */ /* 0x000fce0004800000 */
.L_x_169:
[----:B------:R-:W-:Y:S05]  /*8cd0*/  BSYNC B1 ;  /* 0x0000000000017941 */ /* 0x000fea0003800000 */
.L_x_168:
[----:B------:R-:W-:-:S13]  /*8ce0*/  LOP3.LUT P1, RZ, R4, 0xff, RZ, 0xc0, !PT ;  /* 0x000000ff04ff7812 */ /* 0x000fda000782c0ff */
[----:B------:R-:W-:Y:S05]  /*8cf0*/  @P1 BRA `(.L_x_172) ;  /* 0xfffffff000c41947 */ /* 0x000fea000383ffff */
[----:B------:R-:W-:Y:S05]  /*8d00*/  BSYNC B0 ;  /* 0x0000000000007941 */ /* 0x000fea0003800000 */
.L_x_160:
[----:B------:R-:W-:-:S03]  /*8d10*/  UMOV UR4, 0xffffffff ;  /* 0xffffffff00047882 */ /* 0x000fc60000000000 */
[----:B------:R-:W-:Y:S05]  /*8d20*/  BRA.DIV UR4, `(.L_x_173) ;  /* 0x00000006043c7947 */ /* 0x000fea000b800000 */
[----:B------:R-:W-:-:S13]  /*8d30*/  ELECT P6, URZ, PT ;  /* 0x00000000003f782f */ /* 0x000fda00038c0000 */
.L_x_188:
[----:B------:R-:W-:Y:S04]  /*8d40*/  BSSY B0, `(.L_x_174) ;  /* 0x0000034000007945 */ /* 0x000fe80003800000 */
[----:B------:R-:W-:Y:S05]  /*8d50*/  @!P6 BRA `(.L_x_175) ;  /* 0x0000000000c8e947 */ /* 0x000fea0003800000 */
[----:B------:R-:W-:-:S04]  /*8d60*/  LOP3.LUT R18, R18, 0x2, RZ, 0xfc, !PT ;  /* 0x0000000212127812 */ /* 0x000fc800078efcff */
[----:B------:R-:W-:-:S13]  /*8d70*/  ISETP.NE.AND P0, PT, R18, 0x3, PT ;  /* 0x000000031200780c */ /* 0x000fda0003f05270 */
[----:B------:R-:W-:Y:S05]  /*8d80*/  @!P0 BRA `(.L_x_176) ;  /* 0x0000000000048947 */ /* 0x000fea0003800000 */
[----:B------:R-:W-:Y:S01]  /*8d90*/  BPT.TRAP 0x1 ;  /* 0x000000040000795c */ /* 0x000fe20000300000 */
.L_x_176:
[----:B------:R-:W0:Y:S01]  /*8da0*/  S2R R3, SR_CgaCtaId ;  /* 0x0000000000037919 */ /* 0x000e220000008800 */
[----:B------:R-:W-:-:S04]  /*8db0*/  MOV R2, 0x400 ;  /* 0x0000040000027802 */ /* 0x000fc80000000f00 */
[----:B0-----:R-:W-:Y:S02]  /*8dc0*/  LEA R3, R3, R2, 0x18 ;  /* 0x0000000203037211 */ /* 0x001fe400078ec0ff */
[----:B------:R-:W-:-:S03]  /*8dd0*/  SHF.L.U32 R2, R0, 0x1f, RZ ;  /* 0x0000001f00027819 */ /* 0x000fc600000006ff */
[----:B------:R-:W-:-:S04]  /*8de0*/  VIADD R3, R3, 0x28 ;  /* 0x0000002803037836 */ /* 0x000fc80000000000 */
[C---:B------:R-:W-:Y:S02]  /*8df0*/  IMAD R7, R12.reuse, 0x8, R3 ;  /* 0x000000080c077824 */ /* 0x040fe400078e0203 */
[----:B------:R-:W-:Y:S02]  /*8e00*/  VIADD R12, R12, 0x1 ;  /* 0x000000010c0c7836 */ /* 0x000fe40000000000 */
[----:B------:R-:W0:Y:S03]  /*8e10*/  SYNCS.PHASECHK.TRANS64.TRYWAIT P0, [R7+URZ], R2 ;  /* 0x00000002070075a7 */ /* 0x000e26000800017f */
[----:B------:R-:W-:-:S04]  /*8e20*/  ISETP.NE.AND P1, PT, R12, 0x5, PT ;  /* 0x000000050c00780c */ /* 0x000fc80003f25270 */
[----:B------:R-:W-:Y:S02]  /*8e30*/  SEL R5, RZ, 0x1, P1 ;  /* 0x00000001ff057807 */ /* 0x000fe40000800000 */
[----:B------:R-:W-:Y:S02]  /*8e40*/  SEL R12, R12, RZ, P1 ;  /* 0x000000ff0c0c7207 */ /* 0x000fe40000800000 */
[----:B------:R-:W-:-:S03]  /*8e50*/  LOP3.LUT R5, R0, R5, RZ, 0x3c, !PT ;  /* 0x0000000500057212 */ /* 0x000fc600078e3cff */
[----:B------:R-:W-:Y:S01]  /*8e60*/  IMAD R9, R12, 0x8, R3 ;  /* 0x000000080c097824 */ /* 0x000fe200078e0203 */
[----:B------:R-:W-:Y:S01]  /*8e70*/  SHF.L.U32 R4, R5, 0x1f, RZ ;  /* 0x0000001f05047819 */ /* 0x000fe200000006ff */
[----:B0-----:R-:W-:Y:S06]  /*8e80*/  @!P0 BRA `(.L_x_177) ;  /* 0x0000000400048947 */ /* 0x001fec0003800000 */
.L_x_189:
[----:B------:R-:W1:Y:S01]  /*8e90*/  SYNCS.PHASECHK.TRANS64.TRYWAIT P0, [R9+URZ], R4 ;  /* 0x00000004090075a7 */ /* 0x000e62000800017f */
[----:B------:R-:W-:-:S05]  /*8ea0*/  VIADD R0, R12, 0x1 ;  /* 0x000000010c007836 */ /* 0x000fca0000000000 */
[----:B------:R-:W-:-:S04]  /*8eb0*/  ISETP.NE.AND P1, PT, R0, 0x5, PT ;  /* 0x000000050000780c */ /* 0x000fc80003f25270 */
[----:B0-----:R-:W-:Y:S02]  /*8ec0*/  SEL R2, RZ, 0x1, P1 ;  /* 0x00000001ff027807 */ /* 0x001fe40000800000 */
[----:B------:R-:W-:Y:S02]  /*8ed0*/  SEL R0, R0, RZ, P1 ;  /* 0x000000ff00007207 */ /* 0x000fe40000800000 */
[----:B------:R-:W-:-:S03]  /*8ee0*/  LOP3.LUT R7, R5, R2, RZ, 0x3c, !PT ;  /* 0x0000000205077212 */ /* 0x000fc600078e3cff */
[----:B------:R-:W-:Y:S01]  /*8ef0*/  IMAD R6, R0, 0x8, R3 ;  /* 0x0000000800067824 */ /* 0x000fe200078e0203 */
[----:B------:R-:W-:Y:S01]  /*8f00*/  SHF.L.U32 R5, R7, 0x1f, RZ ;  /* 0x0000001f07057819 */ /* 0x000fe200000006ff */
[----:B-1----:R-:W-:Y:S06]  /*8f10*/  @!P0 BRA `(.L_x_178) ;  /* 0x0000000000f48947 */ /* 0x002fec0003800000 */
.L_x_190:
[----:B------:R-:W1:Y:S01]  /*8f20*/  SYNCS.PHASECHK.TRANS64.TRYWAIT P0, [R6+URZ], R5 ;  /* 0x00000005060075a7 */ /* 0x000e62000800017f */
[----:B------:R-:W-:-:S04]  /*8f30*/  IADD3 R0, R0, 0x1, RZ ;  /* 0x0000000100007810 */ /* 0x000fc80007ffe0ff */
[----:B------:R-:W-:-:S04]  /*8f40*/  ISETP.NE.AND P1, PT, R0, 0x5, PT ;  /* 0x000000050000780c */ /* 0x000fc80003f25270 */
[----:B------:R-:W-:Y:S02]  /*8f50*/  SEL R2, RZ, 0x1, P1 ;  /* 0x00000001ff027807 */ /* 0x000fe40000800000 */
[----:B------:R-:W-:Y:S02]  /*8f60*/  SEL R0, R0, RZ, P1 ;  /* 0x000000ff00007207 */ /* 0x000fe40000800000 */
[----:B------:R-:W-:-:S03]  /*8f70*/  LOP3.LUT R7, R7, R2, RZ, 0x3c, !PT ;  /* 0x0000000207077212 */ /* 0x000fc600078e3cff */
[----:B0-----:R-:W-:Y:S01]  /*8f80*/  IMAD R9, R0, 0x8, R3 ;  /* 0x0000000800097824 */ /* 0x001fe200078e0203 */
[----:B------:R-:W-:Y:S01]  /*8f90*/  SHF.L.U32 R4, R7, 0x1f, RZ ;  /* 0x0000001f07047819 */ /* 0x000fe200000006ff */
[----:B-1----:R-:W-:Y:S06]  /*8fa0*/  @!P0 BRA `(.L_x_179) ;  /* 0x0000000000e48947 */ /* 0x002fec0003800000 */
.L_x_191:
[----:B------:R-:W1:Y:S01]  /*8fb0*/  SYNCS.PHASECHK.TRANS64.TRYWAIT P0, [R9+URZ], R4 ;  /* 0x00000004090075a7 */ /* 0x000e62000800017f */
[----:B------:R-:W-:-:S05]  /*8fc0*/  VIADD R0, R0, 0x1 ;  /* 0x0000000100007836 */ /* 0x000fca0000000000 */
[----:B------:R-:W-:-:S04]  /*8fd0*/  ISETP.NE.AND P1, PT, R0, 0x5, PT ;  /* 0x000000050000780c */ /* 0x000fc80003f25270 */
[----:B------:R-:W-:Y:S02]  /*8fe0*/  SEL R2, RZ, 0x1, P1 ;  /* 0x00000001ff027807 */ /* 0x000fe40000800000 */
[----:B------:R-:W-:Y:S02]  /*8ff0*/  SEL R0, R0, RZ, P1 ;  /* 0x000000ff00007207 */ /* 0x000fe40000800000 */
[----:B------:R-:W-:Y:S01]  /*9000*/  LOP3.LUT R2, R7, R2, RZ, 0x3c, !PT ;  /* 0x0000000207027212 */ /* 0x000fe200078e3cff */
[----:B-1----:R-:W-:Y:S06]  /*9010*/  @!P0 BRA `(.L_x_180) ;  /* 0x0000000000dc8947 */ /* 0x002fec0003800000 */
.L_x_192:
[----:B------:R-:W-:Y:S01]  /*9020*/  IMAD R3, R0, 0x8, R3 ;  /* 0x0000000800037824 */ /* 0x000fe200078e0203 */
[----:B------:R-:W-:-:S07]  /*9030*/  SHF.L.U32 R0, R2, 0x1f, RZ ;  /* 0x0000001f02007819 */ /* 0x000fce00000006ff */
.L_x_181:
[----:B--2---:R2:W3:Y:S02]  /*9040*/  SYNCS.PHASECHK.TRANS64.TRYWAIT P0, [R3+URZ], R0 ;  /* 0x00000000030075a7 */ /* 0x0044e4000800017f */
[----:B---3--:R-:W-:Y:S05]  /*9050*/  @!P0 NANOSLEEP.SYNCS 0x989680 ;  /* 0x009896800000895d */ /* 0x008fea0003900000 */
[----:B------:R-:W3:Y:S02]  /*9060*/  @!P0 SYNCS.PHASECHK.TRANS64 P0, [R3+URZ], R0 ;  /* 0x00000000030085a7 */ /* 0x000ee4000800007f */
[----:B---3--:R-:W-:Y:S05]  /*9070*/  @!P0 BRA `(.L_x_181) ;  /* 0xfffffffc00f08947 */ /* 0x008fea000383ffff */
.L_x_175:
[----:B------:R-:W-:Y:S05]  /*9080*/  BSYNC B0 ;  /* 0x0000000000007941 */ /* 0x000fea0003800000 */
.L_x_174:
[----:B------:R-:W-:Y:S05]  /*9090*/  EXIT ;  /* 0x000000000000794d */ /* 0x000fea0003800000 */
.L_x_17:
[----:B-1----:R1:W2:Y:S02]  /*90a0*/  SYNCS.PHASECHK.TRANS64.TRYWAIT P1, [R3+URZ], R0 ;  /* 0x00000000030075a7 */ /* 0x0022a4000802017f */
[----:B--2---:R-:W-:Y:S05]  /*90b0*/  @!P1 NANOSLEEP.SYNCS 0x989680 ;  /* 0x009896800000995d */ /* 0x004fea0003900000 */
[----:B------:R-:W2:Y:S02]  /*90c0*/  @!P1 SYNCS.PHASECHK.TRANS64 P1, [R3+URZ], R0 ;  /* 0x00000000030095a7 */ /* 0x000ea4000802007f */
[----:B--2---:R-:W-:Y:S05]  /*90d0*/  @!P1 BRA `(.L_x_17) ;  /* 0xfffffffc00f09947 */ /* 0x004fea000383ffff */
[----:B------:R-:W-:Y:S05]  /*90e0*/  BRA `(.L_x_16) ;  /* 0xffffff8400087947 */ /* 0x000fea000383ffff */
.L_x_22:
[----:B-1----:R-:W-:-:S04]  /*90f0*/  IMAD.U32 R4, RZ, RZ, UR4 ;  /* 0x00000004ff047e24 */ /* 0x002fc8000f8e00ff */
[----:B------:R1:W2:Y:S03]  /*9100*/  SYNCS.PHASECHK.TRANS64.TRYWAIT P1, [R4+URZ], R3 ;  /* 0x00000003040075a7 */ /* 0x0002a6000802017f */
[----:B--2---:R-:W-:Y:S05]  /*9110*/  @!P1 NANOSLEEP.SYNCS 0x989680 ;  /* 0x009896800000995d */ /* 0x004fea0003900000 */
[----:B------:R-:W2:Y:S02]  /*9120*/  @!P1 SYNCS.PHASECHK.TRANS64 P1, [R4+URZ], R3 ;  /* 0x00000003040095a7 */ /* 0x000ea4000802007f */
[----:B--2---:R-:W-:Y:S05]  /*9130*/  @!P1 BRA `(.L_x_22) ;  /* 0xfffffffc00ec9947 */ /* 0x004fea000383ffff */
[----:B------:R-:W-:Y:S05]  /*9140*/  BRA `(.L_x_21) ;  /* 0xffffff9000ac7947 */ /* 0x000fea000383ffff */
.L_x_161:
[----:B------:R-:W-:Y:S01]  /*9150*/  BSSY B1, `(.L_x_182) ;  /* 0x0000006000017945 */ /* 0x000fe20003800000 */
[----:B------:R-:W-:-:S07]  /*9160*/  IMAD.MOV.U32 R15, RZ, RZ, -0x1 ;  /* 0xffffffffff0f7424 */ /* 0x000fce00078e00ff */
[----:B------:R-:W-:Y:S05]  /*9170*/  WARPSYNC.COLLECTIVE R15, `(.L_x_183) ;  /* 0x000000000f0c7348 */ /* 0x000fea0003c00000 */
[----:B------:R-:W-:Y:S02]  /*9180*/  ELECT P6, UR62, PT ;  /* 0x00000000003e782f */ /* 0x000fe400038c0000 */
[----:B------:R-:W-:Y:S01]  /*9190*/  MOV R14, UR62 ;  /* 0x0000003e000e7c02 */ /* 0x000fe20008000f00 */
[----:B------:R-:W-:Y:S10]  /*91a0*/  ENDCOLLECTIVE ;  /* 0x000000000000791b */ /* 0x000ff40003800000 */
.L_x_183:
[----:B------:R-:W-:Y:S05]  /*91b0*/  BSYNC B1 ;  /* 0x0000000000017941 */ /* 0x000fea0003800000 */
.L_x_182:
[----:B------:R-:W-:Y:S05]  /*91c0*/  BRA `(.L_x_184) ;  /* 0xffffffec009c7947 */ /* 0x000fea000383ffff */
.L_x_164:
[----:B0-----:R0:W1:Y:S02]  /*91d0*/  SYNCS.PHASECHK.TRANS64.TRYWAIT P1, [R14+URZ+0x28], R7 ;  /* 0x000028070e0075a7 */ /* 0x001064000802017f */
[----:B-1----:R-:W-:Y:S05]  /*91e0*/  @!P1 NANOSLEEP.SYNCS 0x989680 ;  /* 0x009896800000995d */ /* 0x002fea0003900000 */
[----:B------:R-:W1:Y:S02]  /*91f0*/  @!P1 SYNCS.PHASECHK.TRANS64 P1, [R14+URZ+0x28], R7 ;  /* 0x000028070e0095a7 */ /* 0x000e64000802007f */
[----:B-1----:R-:W-:Y:S05]  /*9200*/  @!P1 BRA `(.L_x_164) ;  /* 0xfffffffc00f09947 */ /* 0x002fea000383ffff */
[----:B------:R-:W-:Y:S05]  /*9210*/  BRA `(.L_x_185) ;  /* 0xffffffec00d07947 */ /* 0x000fea000383ffff */
.L_x_173:
[----:B------:R-:W-:Y:S01]  /*9220*/  BSSY B0, `(.L_x_186) ;  /* 0x0000006000007945 */ /* 0x000fe20003800000 */
[----:B------:R-:W-:-:S07]  /*9230*/  IMAD.MOV.U32 R15, RZ, RZ, -0x1 ;  /* 0xffffffffff0f7424 */ /* 0x000fce00078e00ff */
[----:B------:R-:W-:Y:S05]  /*9240*/  WARPSYNC.COLLECTIVE R15, `(.L_x_187) ;  /* 0x000000000f0c7348 */ /* 0x000fea0003c00000 */
[----:B------:R-:W-:Y:S02]  /*9250*/  ELECT P6, UR62, PT ;  /* 0x00000000003e782f */ /* 0x000fe400038c0000 */
[----:B------:R-:W-:Y:S01]  /*9260*/  MOV R14, UR62 ;  /* 0x0000003e000e7c02 */ /* 0x000fe20008000f00 */
[----:B------:R-:W-:Y:S10]  /*9270*/  ENDCOLLECTIVE ;  /* 0x000000000000791b */ /* 0x000ff40003800000 */
.L_x_187:
[----:B------:R-:W-:Y:S05]  /*9280*/  BSYNC B0 ;  /* 0x0000000000007941 */ /* 0x000fea0003800000 */
.L_x_186:
[----:B------:R-:W-:Y:S05]  /*9290*/  BRA `(.L_x_188) ;  /* 0xfffffff800a87947 */ /* 0x000fea000383ffff */
.L_x_177:
[----:B0-----:R0:W1:Y:S02]  /*92a0*/  SYNCS.PHASECHK.TRANS64.TRYWAIT P0, [R7+URZ], R2 ;  /* 0x00000002070075a7 */ /* 0x001064000800017f */
[----:B-1----:R-:W-:Y:S05]  /*92b0*/  @!P0 NANOSLEEP.SYNCS 0x989680 ;  /* 0x009896800000895d */ /* 0x002fea0003900000 */
[----:B------:R-:W1:Y:S02]  /*92c0*/  @!P0 SYNCS.PHASECHK.TRANS64 P0, [R7+URZ], R2 ;  /* 0x00000002070085a7 */ /* 0x000e64000800007f */
[----:B-1----:R-:W-:Y:S05]  /*92d0*/  @!P0 BRA `(.L_x_177) ;  /* 0xfffffffc00f08947 */ /* 0x002fea000383ffff */
[----:B------:R-:W-:Y:S05]  /*92e0*/  BRA `(.L_x_189) ;  /* 0xfffffff800e87947 */ /* 0x000fea000383ffff */
.L_x_178:
[----:B0-----:R0:W1:Y:S02]  /*92f0*/  SYNCS.PHASECHK.TRANS64.TRYWAIT P0, [R9+URZ], R4 ;  /* 0x00000004090075a7 */ /* 0x001064000800017f */
[----:B-1----:R-:W-:Y:S05]  /*9300*/  @!P0 NANOSLEEP.SYNCS 0x989680 ;  /* 0x009896800000895d */ /* 0x002fea0003900000 */
[----:B------:R-:W1:Y:S02]  /*9310*/  @!P0 SYNCS.PHASECHK.TRANS64 P0, [R9+URZ], R4 ;  /* 0x00000004090085a7 */ /* 0x000e64000800007f */
[----:B-1----:R-:W-:Y:S05]  /*9320*/  @!P0 BRA `(.L_x_178) ;  /* 0xfffffffc00f08947 */ /* 0x002fea000383ffff */
[----:B------:R-:W-:Y:S05]  /*9330*/  BRA `(.L_x_190) ;  /* 0xfffffff800f87947 */ /* 0x000fea000383ffff */
.L_x_179:
[----:B0-----:R0:W1:Y:S02]  /*9340*/  SYNCS.PHASECHK.TRANS64.TRYWAIT P0, [R6+URZ], R5 ;  /* 0x00000005060075a7 */ /* 0x001064000800017f */
[----:B-1----:R-:W-:Y:S05]  /*9350*/  @!P0 NANOSLEEP.SYNCS 0x989680 ;  /* 0x009896800000895d */ /* 0x002fea0003900000 */
[----:B------:R-:W1:Y:S02]  /*9360*/  @!P0 SYNCS.PHASECHK.TRANS64 P0, [R6+URZ], R5 ;  /* 0x00000005060085a7 */ /* 0x000e64000800007f */
[----:B-1----:R-:W-:Y:S05]  /*9370*/  @!P0 BRA `(.L_x_179) ;  /* 0xfffffffc00f08947 */ /* 0x002fea000383ffff */
[----:B------:R-:W-:Y:S05]  /*9380*/  BRA `(.L_x_191) ;  /* 0xfffffffc00087947 */ /* 0x000fea000383ffff */
.L_x_180:
[----:B-1----:R1:W2:Y:S02]  /*9390*/  SYNCS.PHASECHK.TRANS64.TRYWAIT P0, [R9+URZ], R4 ;  /* 0x00000004090075a7 */ /* 0x0022a4000800017f */
[----:B--2---:R-:W-:Y:S05]  /*93a0*/  @!P0 NANOSLEEP.SYNCS 0x989680 ;  /* 0x009896800000895d */ /* 0x004fea0003900000 */
[----:B------:R-:W2:Y:S02]  /*93b0*/  @!P0 SYNCS.PHASECHK.TRANS64 P0, [R9+URZ], R4 ;  /* 0x00000004090085a7 */ /* 0x000ea4000800007f */
[----:B--2---:R-:W-:Y:S05]  /*93c0*/  @!P0 BRA `(.L_x_180) ;  /* 0xfffffffc00f08947 */ /* 0x004fea000383ffff */
[----:B------:R-:W-:Y:S05]  /*93d0*/  BRA `(.L_x_192) ;  /* 0xfffffffc00107947 */ /* 0x000fea000383ffff */
.L_x_193:
[----:B------:R-:W-:-:S00]  /*93e0*/  BRA `(.L_x_193) ;  /* 0xfffffffc00fc7947 */ /* 0x000fc0000383ffff */
[----:B------:R-:W-:-:S00]  /*93f0*/  NOP ;  /* 0x0000000000007918 */ /* 0x000fc00000000000 */
        /* <DEDUP_REMOVED lines=8> */
.L_x_194:


//--------------------- .nv.global.init           --------------------------
	.section	.nv.global.init,"aw",@progbits
.nv.global.init:
	.type		$str$22,@object
	.size		$str$22,($str$23 - $str$22)
$str$22:
        /*0000*/ 	.byte	0x6b, 0x5f, 0x74, 0x69, 0x6c, 0x65, 0x5f, 0x63, 0x6f, 0x75, 0x6e, 0x74, 0x20, 0x3e, 0x3d, 0x20
        /*0010*/ 	.byte	0x31, 0x00
	.type		$str$23,@object
	.size		$str$23,(__unnamed_1 - $str$23)
$str$23:
        /*0012*/ 	.byte	0x2f, 0x74, 0x6d, 0x70, 0x2f, 0x63, 0x75, 0x74, 0x6c, 0x61, 0x73, 0x73, 0x5f, 0x73, 0x77, 0x65
        /*0022*/ 	.byte	0x65, 0x70, 0x5f, 0x73, 0x72, 0x63, 0x2f, 0x69, 0x6e, 0x63, 0x6c, 0x75, 0x64, 0x65, 0x2f, 0x63
        /*0032*/ 	.byte	0x75, 0x74, 0x6c, 0x61, 0x73, 0x73, 0x2f, 0x67, 0x65, 0x6d, 0x6d, 0x2f, 0x63, 0x6f, 0x6c, 0x6c
        /*0042*/ 	.byte	0x65, 0x63, 0x74, 0x69, 0x76, 0x65, 0x2f, 0x73, 0x6d, 0x39, 0x30, 0x5f, 0x6d, 0x6d, 0x61, 0x5f
        /*0052*/ 	.byte	0x74, 0x6d, 0x61, 0x5f, 0x67, 0x6d, 0x6d, 0x61, 0x5f, 0x73, 0x73, 0x5f, 0x77, 0x61, 0x72, 0x70
        /*0062*/ 	.byte	0x73, 0x70, 0x65, 0x63, 0x69, 0x61, 0x6c, 0x69, 0x7a, 0x65, 0x64, 0x2e, 0x68, 0x70, 0x70, 0x00
	.type		__unnamed_1,@object
	.size		__unnamed_1,(.L_0 - __unnamed_1)
__unnamed_1:
        /*0072*/ 	.byte	0x76, 0x6f, 0x69, 0x64, 0x20, 0x63, 0x75, 0x74, 0x6c, 0x61, 0x73, 0x73, 0x3a, 0x3a, 0x67, 0x65
        /* <DEDUP_REMOVED lines=175> */
        /*0b72*/ 	.byte	0x5d, 0x00
.L_0:


//--------------------- .nv.shared._ZN7cutlass13device_kernelINS_4gemm6kernel13GemmUniversalIN4cute5tupleIJiiiiEEENS1_10collective13CollectiveMmaINS1_34MainloopSm90TmaGmmaWarpSpecializedILi5ENS5_IJNS4_1CILi1EEESB_SB_EEENS1_35KernelTmaWarpSpecializedCooperativeEEENS5_IJNSA_ILi256EEENSA_ILi64EEENSA_ILi128EEEEEEfNS5_IJlSB_lEEEfSJ_NS4_8TiledMMAINS4_8MMA_AtomIJNS4_4SM904GMMA29MMA_64x64x8_F32TF32TF32_SS_TNILNSN_7ScaleInE1ELSP_1EEEEEENS4_6LayoutINS5_IJNSA_ILi2EEESB_SB_EEENS5_IJSB_NSA_ILi0EEESV_EEEEENS5_IJNS4_10UnderscoreESY_SY_EEEEENS4_13SM90_TMA_LOADENS4_14ComposedLayoutINS4_7SwizzleILi3ELi4ELi3EEENS4_18smem_ptr_flag_bitsILi32EEENSS_INS5_IJNSA_ILi8EEENSA_ILi32EEEEEENS5_IJS18_SB_EEEEEEEvNS4_8identityES11_S1C_vS1D_EENS_8epilogue10collective6detail29Sm90TmaWarpSpecializedAdapterINS1G_15DefaultEpilogueIfSJ_SJ_NS1F_6thread17LinearCombinationIfLi1EffLNS1K_9ScaleType4KindE0ELNS_15FloatRoundStyleE2EfEENS1_15EpilogueDefaultEEEEEvvEEEEvNT_6ParamsE --------------------------
	.section	.nv.shared._ZN7cutlass13device_kernelINS_4gemm6kernel13GemmUniversalIN4cute5tupleIJiiiiEEENS1_10collective13CollectiveMmaINS1_34MainloopSm90TmaGmmaWarpSpecializedILi5ENS5_IJNS4_1CILi1EEESB_SB_EEENS1_35KernelTmaWarpSpecializedCooperativeEEENS5_IJNSA_ILi256EEENSA_ILi64EEENSA_ILi128EEEEEEfNS5_IJlSB_lEEEfSJ_NS4_8TiledMMAINS4_8MMA_AtomIJNS4_4SM904GMMA29MMA_64x64x8_F32TF32TF32_SS_TNILNSN_7ScaleInE1ELSP_1EEEEEENS4_6LayoutINS5_IJNSA_ILi2EEESB_SB_EEENS5_IJSB_NSA_ILi0EEESV_EEEEENS5_IJNS4_10UnderscoreESY_SY_EEEEENS4_13SM90_TMA_LOADENS4_14ComposedLayoutINS4_7SwizzleILi3ELi4ELi3EEENS4_18smem_ptr_flag_bitsILi32EEENSS_INS5_IJNSA_ILi8EEENSA_ILi32EEEEEENS5_IJS18_SB_EEEEEEEvNS4_8identityES11_S1C_vS1D_EENS_8epilogue10collective6detail29Sm90TmaWarpSpecializedAdapterINS1G_15DefaultEpilogueIfSJ_SJ_NS1F_6thread17LinearCombinationIfLi1EffLNS1K_9ScaleType4KindE0ELNS_15FloatRoundStyleE2EfEENS1_15EpilogueDefaultEEEEEvvEEEEvNT_6ParamsE,"aw",@nobits
	.sectionflags	@""
	.align	16
	.zero		1024


//--------------------- .nv.shared.reserved.0     --------------------------
	.section	.nv.shared.reserved.0,"aw",@nobits
	.weak		__nv_reservedSMEM_offset_0_alias
	.size		__nv_reservedSMEM_offset_0_alias, 0, 0
	.other		__nv_reservedSMEM_offset_0_alias,@"STO_CUDA_RESERVED_SHARED STV_DEFAULT"
__nv_reservedSMEM_offset_0_alias:
	.zero		0


//--------------------- .nv.global                --------------------------
	.section	.nv.global,"aw",@nobits
.nv.global:
	.type		_ZN40_INTERNAL_927dd320_4_k_cu_1dc460ff_291374cute1_E,@object
	.size		_ZN40_INTERNAL_927dd320_4_k_cu_1dc460ff_291374cute1_E,(_ZN40_INTERNAL_927dd320_4_k_cu_1dc460ff_291374cuda3std3__45__cpo6cbeginE - _ZN40_INTERNAL_927dd320_4_k_cu_1dc460ff_291374cute1_E)
_ZN40_INTERNAL_927dd320_4_k_cu_1dc460ff_291374cute1_E:
	.zero		1
	.type		_ZN40_INTERNAL_927dd320_4_k_cu_1dc460ff_291374cuda3std3__45__cpo6cbeginE,@object
	.size		_ZN40_INTERNAL_927dd320_4_k_cu_1dc460ff_291374cuda3std3__45__cpo6cbeginE,(_ZN40_INTERNAL_927dd320_4_k_cu_1dc460ff_291374cuda3std3__48in_placeE - _ZN40_INTERNAL_927dd320_4_k_cu_1dc460ff_291374cuda3std3__45__cpo6cbeginE)
_ZN40_INTERNAL_927dd320_4_k_cu_1dc460ff_291374cuda3std3__45__cpo6cbeginE:
	.zero		1
	.type		_ZN40_INTERNAL_927dd320_4_k_cu_1dc460ff_291374cuda3std3__48in_placeE,@object
	.size		_ZN40_INTERNAL_927dd320_4_k_cu_1dc460ff_291374cuda3std3__48in_placeE,(_ZN40_INTERNAL_927dd320_4_k_cu_1dc460ff_291374cuda3std6ranges3__45__cpo9iter_moveE - _ZN40_INTERNAL_927dd320_4_k_cu_1dc460ff_291374cuda3std3__48in_placeE)
_ZN40_INTERNAL_927dd320_4_k_cu_1dc460ff_291374cuda3std3__48in_placeE:
	.zero		1
	.type		_ZN40_INTERNAL_927dd320_4_k_cu_1dc460ff_291374cuda3std6ranges3__45__cpo9iter_moveE,@object
	.size		_ZN40_INTERNAL_927dd320_4_k_cu_1dc460ff_291374cuda3std6ranges3__45__cpo9iter_moveE,(_ZN40_INTERNAL_927dd320_4_k_cu_1dc460ff_291374cuda3std3__45__cpo5beginE - _ZN40_INTERNAL_927dd320_4_k_cu_1dc460ff_291374cuda3std6ranges3__45__cpo9iter_moveE)
_ZN40_INTERNAL_927dd320_4_k_cu_1dc460ff_291374cuda3std6ranges3__45__cpo9iter_moveE:
	.zero		1
	.type		_ZN40_INTERNAL_927dd320_4_k_cu_1dc460ff_291374cuda3std3__45__cpo5beginE,@object
	.size		_ZN40_INTERNAL_927dd320_4_k_cu_1dc460ff_291374cuda3std3__45__cpo5beginE,(_ZN40_INTERNAL_927dd320_4_k_cu_1dc460ff_291374cuda3std3__442_GLOBAL__N__927dd320_4_k_cu_1dc460ff_291376ignoreE - _ZN40_INTERNAL_927dd320_4_k_cu_1dc460ff_291374cuda3std3__45__cpo5beginE)
_ZN40_INTERNAL_927dd320_4_k_cu_1dc460ff_291374cuda3std3__45__cpo5beginE:
	.zero		1
	.type		_ZN40_INTERNAL_927dd320_4_k_cu_1dc460ff_291374cuda3std3__442_GLOBAL__N__927dd320_4_k_cu_1dc460ff_291376ignoreE,@object
	.size		_ZN40_INTERNAL_927dd320_4_k_cu_1dc460ff_291374cuda3std3__442_GLOBAL__N__927dd320_4_k_cu_1dc460ff_291376ignoreE,(_ZN40_INTERNAL_927dd320_4_k_cu_1dc460ff_291374cute7productE - _ZN40_INTERNAL_927dd320_4_k_cu_1dc460ff_291374cuda3std3__442_GLOBAL__N__927dd320_4_k_cu_1dc460ff_291376ignoreE)
_ZN40_INTERNAL_927dd320_4_k_cu_1dc460ff_291374cuda3std3__442_GLOBAL__N__927dd320_4_k_cu_1dc460ff_291376ignoreE:
	.zero		1
	.type		_ZN40_INTERNAL_927dd320_4_k_cu_1dc460ff_291374cute7productE,@object
	.size		_ZN40_INTERNAL_927dd320_4_k_cu_1dc460ff_291374cute7productE,(_ZN40_INTERNAL_927dd320_4_k_cu_1dc460ff_291374cuda3std3__45__cpo3endE - _ZN40_INTERNAL_927dd320_4_k_cu_1dc460ff_291374cute7productE)
_ZN40_INTERNAL_927dd320_4_k_cu_1dc460ff_291374cute7productE:
	.zero		1
	.type		_ZN40_INTERNAL_927dd320_4_k_cu_1dc460ff_291374cuda3std3__45__cpo3endE,@object
	.size		_ZN40_INTERNAL_927dd320_4_k_cu_1dc460ff_291374cuda3std3__45__cpo3endE,(_ZN40_INTERNAL_927dd320_4_k_cu_1dc460ff_291374cuda3std3__419piecewise_constructE - _ZN40_INTERNAL_927dd320_4_k_cu_1dc460ff_291374cuda3std3__45__cpo3endE)
_ZN40_INTERNAL_927dd320_4_k_cu_1dc460ff_291374cuda3std3__45__cpo3endE:
	.zero		1
	.type		_ZN40_INTERNAL_927dd320_4_k_cu_1dc460ff_291374cuda3std3__419piecewise_constructE,@object
	.size		_ZN40_INTERNAL_927dd320_4_k_cu_1dc460ff_291374cuda3std3__419piecewise_constructE,(_ZN40_INTERNAL_927dd320_4_k_cu_1dc460ff_291374cuda3std3__45__cpo4cendE - _ZN40_INTERNAL_927dd320_4_k_cu_1dc460ff_291374cuda3std3__419piecewise_constructE)
_ZN40_INTERNAL_927dd320_4_k_cu_1dc460ff_291374cuda3std3__419piecewise_constructE:
	.zero		1
	.type		_ZN40_INTERNAL_927dd320_4_k_cu_1dc460ff_291374cuda3std3__45__cpo4cendE,@object
	.size		_ZN40_INTERNAL_927dd320_4_k_cu_1dc460ff_291374cuda3std3__45__cpo4cendE,(_ZN40_INTERNAL_927dd320_4_k_cu_1dc460ff_291374cuda3std6ranges3__45__cpo4swapE - _ZN40_INTERNAL_927dd320_4_k_cu_1dc460ff_291374cuda3std3__45__cpo4cendE)
_ZN40_INTERNAL_927dd320_4_k_cu_1dc460ff_291374cuda3std3__45__cpo4cendE:
	.zero		1
	.type		_ZN40_INTERNAL_927dd320_4_k_cu_1dc460ff_291374cuda3std6ranges3__45__cpo4swapE,@object
	.size		_ZN40_INTERNAL_927dd320_4_k_cu_1dc460ff_291374cuda3std6ranges3__45__cpo4swapE,(.L_8 - _ZN40_INTERNAL_927dd320_4_k_cu_1dc460ff_291374cuda3std6ranges3__45__cpo4swapE)
_ZN40_INTERNAL_927dd320_4_k_cu_1dc460ff_291374cuda3std6ranges3__45__cpo4swapE:
	.zero		1
.L_8:


//--------------------- .nv.constant0._ZN7cutlass13device_kernelINS_4gemm6kernel13GemmUniversalIN4cute5tupleIJiiiiEEENS1_10collective13CollectiveMmaINS1_34MainloopSm90TmaGmmaWarpSpecializedILi5ENS5_IJNS4_1CILi1EEESB_SB_EEENS1_35KernelTmaWarpSpecializedCooperativeEEENS5_IJNSA_ILi256EEENSA_ILi64EEENSA_ILi128EEEEEEfNS5_IJlSB_lEEEfSJ_NS4_8TiledMMAINS4_8MMA_AtomIJNS4_4SM904GMMA29MMA_64x64x8_F32TF32TF32_SS_TNILNSN_7ScaleInE1ELSP_1EEEEEENS4_6LayoutINS5_IJNSA_ILi2EEESB_SB_EEENS5_IJSB_NSA_ILi0EEESV_EEEEENS5_IJNS4_10UnderscoreESY_SY_EEEEENS4_13SM90_TMA_LOADENS4_14ComposedLayoutINS4_7SwizzleILi3ELi4ELi3EEENS4_18smem_ptr_flag_bitsILi32EEENSS_INS5_IJNSA_ILi8EEENSA_ILi32EEEEEENS5_IJS18_SB_EEEEEEEvNS4_8identityES11_S1C_vS1D_EENS_8epilogue10collective6detail29Sm90TmaWarpSpecializedAdapterINS1G_15DefaultEpilogueIfSJ_SJ_NS1F_6thread17LinearCombinationIfLi1EffLNS1K_9ScaleType4KindE0ELNS_15FloatRoundStyleE2EfEENS1_15EpilogueDefaultEEEEEvvEEEEvNT_6ParamsE --------------------------
	.section	.nv.constant0._ZN7cutlass13device_kernelINS_4gemm6kernel13GemmUniversalIN4cute5tupleIJiiiiEEENS1_10collective13CollectiveMmaINS1_34MainloopSm90TmaGmmaWarpSpecializedILi5ENS5_IJNS4_1CILi1EEESB_SB_EEENS1_35KernelTmaWarpSpecializedCooperativeEEENS5_IJNSA_ILi256EEENSA_ILi64EEENSA_ILi128EEEEEEfNS5_IJlSB_lEEEfSJ_NS4_8TiledMMAINS4_8MMA_AtomIJNS4_4SM904GMMA29MMA_64x64x8_F32TF32TF32_SS_TNILNSN_7ScaleInE1ELSP_1EEEEEENS4_6LayoutINS5_IJNSA_ILi2EEESB_SB_EEENS5_IJSB_NSA_ILi0EEESV_EEEEENS5_IJNS4_10UnderscoreESY_SY_EEEEENS4_13SM90_TMA_LOADENS4_14ComposedLayoutINS4_7SwizzleILi3ELi4ELi3EEENS4_18smem_ptr_flag_bitsILi32EEENSS_INS5_IJNSA_ILi8EEENSA_ILi32EEEEEENS5_IJS18_SB_EEEEEEEvNS4_8identityES11_S1C_vS1D_EENS_8epilogue10collective6detail29Sm90TmaWarpSpecializedAdapterINS1G_15DefaultEpilogueIfSJ_SJ_NS1F_6thread17LinearCombinationIfLi1EffLNS1K_9ScaleType4KindE0ELNS_15FloatRoundStyleE2EfEENS1_15EpilogueDefaultEEEEEvvEEEEvNT_6ParamsE,"a",@progbits
	.sectionflags	@""
	.align	4
.nv.constant0._ZN7cutlass13device_kernelINS_4gemm6kernel13GemmUniversalIN4cute5tupleIJiiiiEEENS1_10collective13CollectiveMmaINS1_34MainloopSm90TmaGmmaWarpSpecializedILi5ENS5_IJNS4_1CILi1EEESB_SB_EEENS1_35KernelTmaWarpSpecializedCooperativeEEENS5_IJNSA_ILi256EEENSA_ILi64EEENSA_ILi128EEEEEEfNS5_IJlSB_lEEEfSJ_NS4_8TiledMMAINS4_8MMA_AtomIJNS4_4SM904GMMA29MMA_64x64x8_F32TF32TF32_SS_TNILNSN_7ScaleInE1ELSP_1EEEEEENS4_6LayoutINS5_IJNSA_ILi2EEESB_SB_EEENS5_IJSB_NSA_ILi0EEESV_EEEEENS5_IJNS4_10UnderscoreESY_SY_EEEEENS4_13SM90_TMA_LOADENS4_14ComposedLayoutINS4_7SwizzleILi3ELi4ELi3EEENS4_18smem_ptr_flag_bitsILi32EEENSS_INS5_IJNSA_ILi8EEENSA_ILi32EEEEEENS5_IJS18_SB_EEEEEEEvNS4_8identityES11_S1C_vS1D_EENS_8epilogue10collective6detail29Sm90TmaWarpSpecializedAdapterINS1G_15DefaultEpilogueIfSJ_SJ_NS1F_6thread17LinearCombinationIfLi1EffLNS1K_9ScaleType4KindE0ELNS_15FloatRoundStyleE2EfEENS1_15EpilogueDefaultEEEEEvvEEEEvNT_6ParamsE:
	.zero		1664


//--------------------- SYMBOLS --------------------------

	.type		.nv.reservedSmem.offset0,@object
	.size		.nv.reservedSmem.offset0,0x4
	.type		__assertfail,@function
